//
// Generated by NVIDIA NVVM Compiler
//
// Compiler Build ID: CL-36424714
// Cuda compilation tools, release 13.0, V13.0.88
// Based on NVVM 20.0.0
//

.version 9.0
.target sm_100
.address_size 64

	// .globl	_Z7k_decayPd
.func  (.param .align 16 .b8 func_retval0[16]) __internal_trig_reduction_slowpathd
(
	.param .b64 __internal_trig_reduction_slowpathd_param_0
)
;
.global .align 8 .b8 __cudart_i2opi_d[144] = {8, 93, 141, 31, 177, 95, 251, 107, 234, 146, 82, 138, 247, 57, 7, 61, 123, 241, 229, 235, 199, 186, 39, 117, 45, 234, 95, 158, 102, 63, 70, 79, 183, 9, 203, 39, 207, 126, 54, 109, 31, 109, 10, 90, 139, 17, 47, 239, 15, 152, 5, 222, 255, 151, 248, 31, 59, 40, 249, 189, 139, 95, 132, 156, 244, 57, 83, 131, 57, 214, 145, 57, 65, 126, 95, 180, 38, 112, 156, 233, 132, 68, 187, 46, 245, 53, 130, 232, 62, 167, 41, 177, 28, 235, 29, 254, 28, 146, 209, 9, 234, 46, 73, 6, 224, 210, 77, 66, 58, 110, 36, 183, 97, 197, 187, 222, 171, 99, 81, 254, 65, 144, 67, 60, 153, 149, 98, 219, 192, 221, 52, 245, 209, 87, 39, 252, 41, 21, 68, 78, 110, 131, 249, 162};
.global .align 16 .b8 __cudart_sin_cos_coeffs[128] = {70, 210, 176, 44, 241, 229, 90, 190, 146, 227, 172, 105, 227, 29, 199, 62, 161, 98, 219, 25, 160, 1, 42, 191, 24, 8, 17, 17, 17, 17, 129, 63, 84, 85, 85, 85, 85, 85, 197, 191, 0, 0, 0, 0, 0, 0, 0, 0, 0, 0, 0, 0, 0, 0, 0, 0, 100, 129, 253, 32, 131, 255, 168, 189, 40, 133, 239, 193, 167, 238, 33, 62, 217, 230, 6, 142, 79, 126, 146, 190, 233, 188, 221, 25, 160, 1, 250, 62, 71, 93, 193, 22, 108, 193, 86, 191, 81, 85, 85, 85, 85, 85, 165, 63, 0, 0, 0, 0, 0, 0, 224, 191, 0, 0, 0, 0, 0, 0, 240, 63};

.visible .entry _Z7k_decayPd(
	.param .u64 .ptr .align 1 _Z7k_decayPd_param_0
)
{
	.reg .pred 	%p<4>;
	.reg .b32 	%r<12>;
	.reg .b64 	%rd<8>;
	.reg .b64 	%fd<3>;

	ld.param.u64 	%rd1, [_Z7k_decayPd_param_0];
	mov.u32 	%r3, %ctaid.x;
	mov.u32 	%r4, %ntid.x;
	mov.u32 	%r5, %tid.x;
	mad.lo.s32 	%r6, %r3, %r4, %r5;
	add.s32 	%r1, %r6, 1;
	mov.u32 	%r7, %ctaid.y;
	mov.u32 	%r8, %ntid.y;
	mov.u32 	%r9, %tid.y;
	mad.lo.s32 	%r10, %r7, %r8, %r9;
	setp.gt.s32 	%p1, %r1, 512;
	setp.gt.u32 	%p2, %r10, 511;
	or.pred  	%p3, %p1, %p2;
	@%p3 bra 	$L__BB0_2;
	cvta.to.global.u64 	%rd2, %rd1;
	mul.lo.s32 	%r11, %r10, 514;
	cvt.u64.u32 	%rd3, %r11;
	cvt.s64.s32 	%rd4, %r1;
	add.s64 	%rd5, %rd4, %rd3;
	shl.b64 	%rd6, %rd5, 3;
	add.s64 	%rd7, %rd2, %rd6;
	ld.global.f64 	%fd1, [%rd7+4112];
	mul.f64 	%fd2, %fd1, 0d3FEFFFFDE7210BE9;
	st.global.f64 	[%rd7+4112], %fd2;
$L__BB0_2:
	ret;

}
	// .globl	_Z6k_seedPdS_S_
.visible .entry _Z6k_seedPdS_S_(
	.param .u64 .ptr .align 1 _Z6k_seedPdS_S__param_0,
	.param .u64 .ptr .align 1 _Z6k_seedPdS_S__param_1,
	.param .u64 .ptr .align 1 _Z6k_seedPdS_S__param_2
)
{
	.reg .pred 	%p<5>;
	.reg .b32 	%r<28>;
	.reg .b32 	%f<3>;
	.reg .b64 	%rd<11>;
	.reg .b64 	%fd<38>;

	ld.param.u64 	%rd1, [_Z6k_seedPdS_S__param_0];
	ld.param.u64 	%rd2, [_Z6k_seedPdS_S__param_1];
	ld.param.u64 	%rd3, [_Z6k_seedPdS_S__param_2];
	mov.u32 	%r6, %ctaid.x;
	mov.u32 	%r7, %ntid.x;
	mov.u32 	%r8, %tid.x;
	mad.lo.s32 	%r1, %r6, %r7, %r8;
	mov.u32 	%r9, %ctaid.y;
	mov.u32 	%r10, %ntid.y;
	mov.u32 	%r11, %tid.y;
	mad.lo.s32 	%r2, %r9, %r10, %r11;
	add.s32 	%r12, %r1, -255;
	cvt.rn.f64.s32 	%fd1, %r12;
	add.s32 	%r13, %r2, -255;
	cvt.rn.f64.s32 	%fd2, %r13;
	mul.f64 	%fd10, %fd2, %fd2;
	fma.rn.f64 	%fd3, %fd1, %fd1, %fd10;
	setp.geu.f64 	%p1, %fd3, 0d40E47AE147AE147C;
	@%p1 bra 	$L__BB1_5;
	sqrt.rn.f64 	%fd4, %fd3;
	div.rn.f64 	%fd5, %fd3, 0dC0E47AE147AE147C;
	fma.rn.f64 	%fd11, %fd5, 0d3FF71547652B82FE, 0d4338000000000000;
	{
	.reg .b32 %temp; 
	mov.b64 	{%r3, %temp}, %fd11;
	}
	mov.f64 	%fd12, 0dC338000000000000;
	add.rn.f64 	%fd13, %fd11, %fd12;
	fma.rn.f64 	%fd14, %fd13, 0dBFE62E42FEFA39EF, %fd5;
	fma.rn.f64 	%fd15, %fd13, 0dBC7ABC9E3B39803F, %fd14;
	fma.rn.f64 	%fd16, %fd15, 0d3E5ADE1569CE2BDF, 0d3E928AF3FCA213EA;
	fma.rn.f64 	%fd17, %fd16, %fd15, 0d3EC71DEE62401315;
	fma.rn.f64 	%fd18, %fd17, %fd15, 0d3EFA01997C89EB71;
	fma.rn.f64 	%fd19, %fd18, %fd15, 0d3F2A01A014761F65;
	fma.rn.f64 	%fd20, %fd19, %fd15, 0d3F56C16C1852B7AF;
	fma.rn.f64 	%fd21, %fd20, %fd15, 0d3F81111111122322;
	fma.rn.f64 	%fd22, %fd21, %fd15, 0d3FA55555555502A1;
	fma.rn.f64 	%fd23, %fd22, %fd15, 0d3FC5555555555511;
	fma.rn.f64 	%fd24, %fd23, %fd15, 0d3FE000000000000B;
	fma.rn.f64 	%fd25, %fd24, %fd15, 0d3FF0000000000000;
	fma.rn.f64 	%fd26, %fd25, %fd15, 0d3FF0000000000000;
	{
	.reg .b32 %temp; 
	mov.b64 	{%r4, %temp}, %fd26;
	}
	{
	.reg .b32 %temp; 
	mov.b64 	{%temp, %r5}, %fd26;
	}
	shl.b32 	%r14, %r3, 20;
	add.s32 	%r15, %r14, %r5;
	mov.b64 	%fd37, {%r4, %r15};
	{
	.reg .b32 %temp; 
	mov.b64 	{%temp, %r16}, %fd5;
	}
	mov.b32 	%f2, %r16;
	abs.f32 	%f1, %f2;
	setp.lt.f32 	%p2, %f1, 0f4086232B;
	@%p2 bra 	$L__BB1_4;
	setp.lt.f64 	%p3, %fd5, 0d0000000000000000;
	add.f64 	%fd27, %fd5, 0d7FF0000000000000;
	selp.f64 	%fd37, 0d0000000000000000, %fd27, %p3;
	setp.geu.f32 	%p4, %f1, 0f40874800;
	@%p4 bra 	$L__BB1_4;
	shr.u32 	%r17, %r3, 31;
	add.s32 	%r18, %r3, %r17;
	shr.s32 	%r19, %r18, 1;
	shl.b32 	%r20, %r19, 20;
	add.s32 	%r21, %r5, %r20;
	mov.b64 	%fd28, {%r4, %r21};
	sub.s32 	%r22, %r3, %r19;
	shl.b32 	%r23, %r22, 20;
	add.s32 	%r24, %r23, 1072693248;
	mov.b32 	%r25, 0;
	mov.b64 	%fd29, {%r25, %r24};
	mul.f64 	%fd37, %fd29, %fd28;
$L__BB1_4:
	add.f64 	%fd30, %fd4, 0d3EB0C6F7A0B5ED8D;
	mad.lo.s32 	%r26, %r2, 514, %r1;
	add.s32 	%r27, %r26, 515;
	cvta.to.global.u64 	%rd4, %rd3;
	mul.wide.s32 	%rd5, %r27, 8;
	add.s64 	%rd6, %rd4, %rd5;
	ld.global.f64 	%fd31, [%rd6];
	fma.rn.f64 	%fd32, %fd37, 0d3FD999999999999A, %fd31;
	st.global.f64 	[%rd6], %fd32;
	mul.f64 	%fd33, %fd2, 0dBFE0000000000000;
	div.rn.f64 	%fd34, %fd33, %fd30;
	cvta.to.global.u64 	%rd7, %rd1;
	add.s64 	%rd8, %rd7, %rd5;
	st.global.f64 	[%rd8], %fd34;
	mul.f64 	%fd35, %fd1, 0d3FE0000000000000;
	div.rn.f64 	%fd36, %fd35, %fd30;
	cvta.to.global.u64 	%rd9, %rd2;
	add.s64 	%rd10, %rd9, %rd5;
	st.global.f64 	[%rd10], %fd36;
$L__BB1_5:
	ret;

}
	// .globl	_Z5k_linPdS_S_dd
.visible .entry _Z5k_linPdS_S_dd(
	.param .u64 .ptr .align 1 _Z5k_linPdS_S_dd_param_0,
	.param .u64 .ptr .align 1 _Z5k_linPdS_S_dd_param_1,
	.param .u64 .ptr .align 1 _Z5k_linPdS_S_dd_param_2,
	.param .f64 _Z5k_linPdS_S_dd_param_3,
	.param .f64 _Z5k_linPdS_S_dd_param_4
)
{
	.reg .pred 	%p<4>;
	.reg .b32 	%r<14>;
	.reg .b64 	%rd<23>;
	.reg .b64 	%fd<13>;

	ld.param.u64 	%rd1, [_Z5k_linPdS_S_dd_param_0];
	ld.param.u64 	%rd2, [_Z5k_linPdS_S_dd_param_1];
	ld.param.u64 	%rd3, [_Z5k_linPdS_S_dd_param_2];
	ld.param.f64 	%fd1, [_Z5k_linPdS_S_dd_param_3];
	ld.param.f64 	%fd2, [_Z5k_linPdS_S_dd_param_4];
	mov.u32 	%r4, %ctaid.x;
	mov.u32 	%r5, %ntid.x;
	mov.u32 	%r6, %tid.x;
	mad.lo.s32 	%r1, %r4, %r5, %r6;
	add.s32 	%r2, %r1, 1;
	mov.u32 	%r7, %ctaid.y;
	mov.u32 	%r8, %ntid.y;
	mov.u32 	%r9, %tid.y;
	mad.lo.s32 	%r10, %r7, %r8, %r9;
	setp.gt.s32 	%p1, %r2, 512;
	setp.gt.u32 	%p2, %r10, 511;
	or.pred  	%p3, %p1, %p2;
	@%p3 bra 	$L__BB2_2;
	cvta.to.global.u64 	%rd4, %rd3;
	cvta.to.global.u64 	%rd5, %rd2;
	cvta.to.global.u64 	%rd6, %rd1;
	mul.lo.s32 	%r11, %r10, 514;
	cvt.s64.s32 	%rd7, %r2;
	cvt.u64.u32 	%rd8, %r11;
	add.s64 	%rd9, %rd8, %rd7;
	shl.b64 	%rd10, %rd9, 3;
	add.s64 	%rd11, %rd4, %rd10;
	ld.global.f64 	%fd3, [%rd11+4112];
	cvt.s64.s32 	%rd12, %r1;
	add.s64 	%rd13, %rd8, %rd12;
	shl.b64 	%rd14, %rd13, 3;
	add.s64 	%rd15, %rd5, %rd14;
	ld.global.f64 	%fd4, [%rd15+4112];
	add.s32 	%r12, %r1, 2;
	cvt.s64.s32 	%rd16, %r12;
	add.s64 	%rd17, %rd16, %rd8;
	shl.b64 	%rd18, %rd17, 3;
	add.s64 	%rd19, %rd5, %rd18;
	ld.global.f64 	%fd5, [%rd19+4112];
	add.f64 	%fd6, %fd4, %fd5;
	add.s32 	%r13, %r2, %r11;
	mul.wide.s32 	%rd20, %r13, 8;
	add.s64 	%rd21, %rd5, %rd20;
	ld.global.f64 	%fd7, [%rd21];
	add.f64 	%fd8, %fd6, %fd7;
	ld.global.f64 	%fd9, [%rd21+8224];
	add.f64 	%fd10, %fd8, %fd9;
	fma.rn.f64 	%fd11, %fd1, %fd10, %fd3;
	div.rn.f64 	%fd12, %fd11, %fd2;
	add.s64 	%rd22, %rd6, %rd10;
	st.global.f64 	[%rd22+4112], %fd12;
$L__BB2_2:
	ret;

}
	// .globl	_Z5k_advPdS_S_S_
.visible .entry _Z5k_advPdS_S_S_(
	.param .u64 .ptr .align 1 _Z5k_advPdS_S_S__param_0,
	.param .u64 .ptr .align 1 _Z5k_advPdS_S_S__param_1,
	.param .u64 .ptr .align 1 _Z5k_advPdS_S_S__param_2,
	.param .u64 .ptr .align 1 _Z5k_advPdS_S_S__param_3
)
{
	.reg .pred 	%p<10>;
	.reg .b32 	%r<46>;
	.reg .b32 	%f<5>;
	.reg .b64 	%rd<15>;
	.reg .b64 	%fd<88>;

	ld.param.u64 	%rd1, [_Z5k_advPdS_S_S__param_0];
	ld.param.u64 	%rd2, [_Z5k_advPdS_S_S__param_1];
	ld.param.u64 	%rd3, [_Z5k_advPdS_S_S__param_2];
	ld.param.u64 	%rd4, [_Z5k_advPdS_S_S__param_3];
	mov.u32 	%r10, %ctaid.x;
	mov.u32 	%r11, %ntid.x;
	mov.u32 	%r12, %tid.x;
	mad.lo.s32 	%r13, %r10, %r11, %r12;
	add.s32 	%r1, %r13, 1;
	mov.u32 	%r14, %ctaid.y;
	mov.u32 	%r15, %ntid.y;
	mov.u32 	%r16, %tid.y;
	mad.lo.s32 	%r17, %r14, %r15, %r16;
	setp.gt.s32 	%p1, %r1, 512;
	setp.gt.u32 	%p2, %r17, 511;
	or.pred  	%p3, %p1, %p2;
	@%p3 bra 	$L__BB3_8;
	add.s32 	%r3, %r17, 1;
	cvt.rn.f64.s32 	%fd11, %r1;
	add.f64 	%fd12, %fd11, 0dBFE0000000000000;
	fma.rn.f64 	%fd1, %fd12, 0d3F78000000000000, 0dBFF8000000000000;
	cvt.rn.f64.u32 	%fd13, %r3;
	add.f64 	%fd14, %fd13, 0dBFE0000000000000;
	fma.rn.f64 	%fd2, %fd14, 0d3F78000000000000, 0dBFF8000000000000;
	fma.rn.f64 	%fd15, %fd1, 0d3FF71547652B82FE, 0d4338000000000000;
	{
	.reg .b32 %temp; 
	mov.b64 	{%r4, %temp}, %fd15;
	}
	mov.f64 	%fd16, 0dC338000000000000;
	add.rn.f64 	%fd17, %fd15, %fd16;
	fma.rn.f64 	%fd18, %fd17, 0dBFE62E42FEFA39EF, %fd1;
	fma.rn.f64 	%fd19, %fd17, 0dBC7ABC9E3B39803F, %fd18;
	fma.rn.f64 	%fd20, %fd19, 0d3E5ADE1569CE2BDF, 0d3E928AF3FCA213EA;
	fma.rn.f64 	%fd21, %fd20, %fd19, 0d3EC71DEE62401315;
	fma.rn.f64 	%fd22, %fd21, %fd19, 0d3EFA01997C89EB71;
	fma.rn.f64 	%fd23, %fd22, %fd19, 0d3F2A01A014761F65;
	fma.rn.f64 	%fd24, %fd23, %fd19, 0d3F56C16C1852B7AF;
	fma.rn.f64 	%fd25, %fd24, %fd19, 0d3F81111111122322;
	fma.rn.f64 	%fd26, %fd25, %fd19, 0d3FA55555555502A1;
	fma.rn.f64 	%fd27, %fd26, %fd19, 0d3FC5555555555511;
	fma.rn.f64 	%fd28, %fd27, %fd19, 0d3FE000000000000B;
	fma.rn.f64 	%fd29, %fd28, %fd19, 0d3FF0000000000000;
	fma.rn.f64 	%fd30, %fd29, %fd19, 0d3FF0000000000000;
	{
	.reg .b32 %temp; 
	mov.b64 	{%r5, %temp}, %fd30;
	}
	{
	.reg .b32 %temp; 
	mov.b64 	{%temp, %r6}, %fd30;
	}
	shl.b32 	%r18, %r4, 20;
	add.s32 	%r19, %r18, %r6;
	mov.b64 	%fd86, {%r5, %r19};
	{
	.reg .b32 %temp; 
	mov.b64 	{%temp, %r20}, %fd1;
	}
	mov.b32 	%f3, %r20;
	abs.f32 	%f1, %f3;
	setp.lt.f32 	%p4, %f1, 0f4086232B;
	@%p4 bra 	$L__BB3_4;
	setp.lt.f64 	%p5, %fd1, 0d0000000000000000;
	add.f64 	%fd31, %fd1, 0d7FF0000000000000;
	selp.f64 	%fd86, 0d0000000000000000, %fd31, %p5;
	setp.geu.f32 	%p6, %f1, 0f40874800;
	@%p6 bra 	$L__BB3_4;
	shr.u32 	%r21, %r4, 31;
	add.s32 	%r22, %r4, %r21;
	shr.s32 	%r23, %r22, 1;
	shl.b32 	%r24, %r23, 20;
	add.s32 	%r25, %r6, %r24;
	mov.b64 	%fd32, {%r5, %r25};
	sub.s32 	%r26, %r4, %r23;
	shl.b32 	%r27, %r26, 20;
	add.s32 	%r28, %r27, 1072693248;
	mov.b32 	%r29, 0;
	mov.b64 	%fd33, {%r29, %r28};
	mul.f64 	%fd86, %fd33, %fd32;
$L__BB3_4:
	fma.rn.f64 	%fd34, %fd2, 0d3FF71547652B82FE, 0d4338000000000000;
	{
	.reg .b32 %temp; 
	mov.b64 	{%r7, %temp}, %fd34;
	}
	mov.f64 	%fd35, 0dC338000000000000;
	add.rn.f64 	%fd36, %fd34, %fd35;
	fma.rn.f64 	%fd37, %fd36, 0dBFE62E42FEFA39EF, %fd2;
	fma.rn.f64 	%fd38, %fd36, 0dBC7ABC9E3B39803F, %fd37;
	fma.rn.f64 	%fd39, %fd38, 0d3E5ADE1569CE2BDF, 0d3E928AF3FCA213EA;
	fma.rn.f64 	%fd40, %fd39, %fd38, 0d3EC71DEE62401315;
	fma.rn.f64 	%fd41, %fd40, %fd38, 0d3EFA01997C89EB71;
	fma.rn.f64 	%fd42, %fd41, %fd38, 0d3F2A01A014761F65;
	fma.rn.f64 	%fd43, %fd42, %fd38, 0d3F56C16C1852B7AF;
	fma.rn.f64 	%fd44, %fd43, %fd38, 0d3F81111111122322;
	fma.rn.f64 	%fd45, %fd44, %fd38, 0d3FA55555555502A1;
	fma.rn.f64 	%fd46, %fd45, %fd38, 0d3FC5555555555511;
	fma.rn.f64 	%fd47, %fd46, %fd38, 0d3FE000000000000B;
	fma.rn.f64 	%fd48, %fd47, %fd38, 0d3FF0000000000000;
	fma.rn.f64 	%fd49, %fd48, %fd38, 0d3FF0000000000000;
	{
	.reg .b32 %temp; 
	mov.b64 	{%r8, %temp}, %fd49;
	}
	{
	.reg .b32 %temp; 
	mov.b64 	{%temp, %r9}, %fd49;
	}
	shl.b32 	%r30, %r7, 20;
	add.s32 	%r31, %r30, %r9;
	mov.b64 	%fd87, {%r8, %r31};
	{
	.reg .b32 %temp; 
	mov.b64 	{%temp, %r32}, %fd2;
	}
	mov.b32 	%f4, %r32;
	abs.f32 	%f2, %f4;
	setp.lt.f32 	%p7, %f2, 0f4086232B;
	@%p7 bra 	$L__BB3_7;
	setp.lt.f64 	%p8, %fd2, 0d0000000000000000;
	add.f64 	%fd50, %fd2, 0d7FF0000000000000;
	selp.f64 	%fd87, 0d0000000000000000, %fd50, %p8;
	setp.geu.f32 	%p9, %f2, 0f40874800;
	@%p9 bra 	$L__BB3_7;
	shr.u32 	%r33, %r7, 31;
	add.s32 	%r34, %r7, %r33;
	shr.s32 	%r35, %r34, 1;
	shl.b32 	%r36, %r35, 20;
	add.s32 	%r37, %r9, %r36;
	mov.b64 	%fd51, {%r8, %r37};
	sub.s32 	%r38, %r7, %r35;
	shl.b32 	%r39, %r38, 20;
	add.s32 	%r40, %r39, 1072693248;
	mov.b32 	%r41, 0;
	mov.b64 	%fd52, {%r41, %r40};
	mul.f64 	%fd87, %fd52, %fd51;
$L__BB3_7:
	mad.lo.s32 	%r42, %r3, 514, %r1;
	cvta.to.global.u64 	%rd5, %rd3;
	mul.wide.s32 	%rd6, %r42, 8;
	add.s64 	%rd7, %rd5, %rd6;
	ld.global.f64 	%fd53, [%rd7];
	div.rn.f64 	%fd54, %fd53, %fd86;
	sub.f64 	%fd55, %fd1, %fd54;
	cvta.to.global.u64 	%rd8, %rd4;
	add.s64 	%rd9, %rd8, %rd6;
	ld.global.f64 	%fd56, [%rd9];
	div.rn.f64 	%fd57, %fd56, %fd87;
	sub.f64 	%fd58, %fd2, %fd57;
	add.f64 	%fd59, %fd55, 0d3FF8000000000000;
	div.rn.f64 	%fd60, %fd59, 0d3F78000000000000;
	add.f64 	%fd61, %fd60, 0d3FE0000000000000;
	add.f64 	%fd62, %fd58, 0d3FF8000000000000;
	div.rn.f64 	%fd63, %fd62, 0d3F78000000000000;
	add.f64 	%fd64, %fd63, 0d3FE0000000000000;
	max.f64 	%fd65, %fd61, 0d3FE0000000000000;
	min.f64 	%fd66, %fd65, 0d4080040000000000;
	max.f64 	%fd67, %fd64, 0d3FE0000000000000;
	min.f64 	%fd68, %fd67, 0d4080040000000000;
	cvt.rzi.s32.f64 	%r43, %fd66;
	cvt.rzi.s32.f64 	%r44, %fd68;
	cvt.rn.f64.s32 	%fd69, %r43;
	sub.f64 	%fd70, %fd66, %fd69;
	mov.f64 	%fd71, 0d3FF0000000000000;
	sub.f64 	%fd72, %fd71, %fd70;
	cvt.rn.f64.s32 	%fd73, %r44;
	sub.f64 	%fd74, %fd68, %fd73;
	sub.f64 	%fd75, %fd71, %fd74;
	mad.lo.s32 	%r45, %r44, 514, %r43;
	cvta.to.global.u64 	%rd10, %rd2;
	mul.wide.s32 	%rd11, %r45, 8;
	add.s64 	%rd12, %rd10, %rd11;
	ld.global.f64 	%fd76, [%rd12];
	mul.f64 	%fd77, %fd76, %fd75;
	ld.global.f64 	%fd78, [%rd12+4112];
	fma.rn.f64 	%fd79, %fd78, %fd74, %fd77;
	ld.global.f64 	%fd80, [%rd12+8];
	mul.f64 	%fd81, %fd80, %fd75;
	ld.global.f64 	%fd82, [%rd12+4120];
	fma.rn.f64 	%fd83, %fd82, %fd74, %fd81;
	mul.f64 	%fd84, %fd70, %fd83;
	fma.rn.f64 	%fd85, %fd72, %fd79, %fd84;
	cvta.to.global.u64 	%rd13, %rd1;
	add.s64 	%rd14, %rd13, %rd6;
	st.global.f64 	[%rd14], %fd85;
$L__BB3_8:
	ret;

}
	// .globl	_Z5k_divPdS_S_S_S_S_
.visible .entry _Z5k_divPdS_S_S_S_S_(
	.param .u64 .ptr .align 1 _Z5k_divPdS_S_S_S_S__param_0,
	.param .u64 .ptr .align 1 _Z5k_divPdS_S_S_S_S__param_1,
	.param .u64 .ptr .align 1 _Z5k_divPdS_S_S_S_S__param_2,
	.param .u64 .ptr .align 1 _Z5k_divPdS_S_S_S_S__param_3,
	.param .u64 .ptr .align 1 _Z5k_divPdS_S_S_S_S__param_4,
	.param .u64 .ptr .align 1 _Z5k_divPdS_S_S_S_S__param_5
)
{
	.reg .pred 	%p<4>;
	.reg .b32 	%r<16>;
	.reg .b64 	%rd<31>;
	.reg .b64 	%fd<13>;

	ld.param.u64 	%rd2, [_Z5k_divPdS_S_S_S_S__param_1];
	ld.param.u64 	%rd3, [_Z5k_divPdS_S_S_S_S__param_2];
	ld.param.u64 	%rd4, [_Z5k_divPdS_S_S_S_S__param_3];
	ld.param.u64 	%rd5, [_Z5k_divPdS_S_S_S_S__param_4];
	ld.param.u64 	%rd6, [_Z5k_divPdS_S_S_S_S__param_5];
	mov.u32 	%r4, %ctaid.x;
	mov.u32 	%r5, %ntid.x;
	mov.u32 	%r6, %tid.x;
	mad.lo.s32 	%r1, %r4, %r5, %r6;
	add.s32 	%r2, %r1, 1;
	mov.u32 	%r7, %ctaid.y;
	mov.u32 	%r8, %ntid.y;
	mov.u32 	%r9, %tid.y;
	mad.lo.s32 	%r10, %r7, %r8, %r9;
	setp.gt.s32 	%p1, %r2, 512;
	setp.gt.u32 	%p2, %r10, 511;
	or.pred  	%p3, %p1, %p2;
	@%p3 bra 	$L__BB4_2;
	ld.param.u64 	%rd30, [_Z5k_divPdS_S_S_S_S__param_0];
	cvta.to.global.u64 	%rd7, %rd30;
	cvta.to.global.u64 	%rd8, %rd5;
	cvta.to.global.u64 	%rd9, %rd2;
	cvta.to.global.u64 	%rd10, %rd6;
	cvta.to.global.u64 	%rd11, %rd3;
	cvta.to.global.u64 	%rd12, %rd4;
	mul.lo.s32 	%r11, %r10, 514;
	add.s32 	%r12, %r1, %r11;
	add.s32 	%r13, %r12, 516;
	mul.wide.s32 	%rd13, %r13, 8;
	add.s64 	%rd14, %rd7, %rd13;
	ld.global.f64 	%fd1, [%rd14];
	ld.global.f64 	%fd2, [%rd14+-16];
	sub.f64 	%fd3, %fd1, %fd2;
	mul.wide.s32 	%rd15, %r1, 8;
	add.s64 	%rd16, %rd8, %rd15;
	ld.global.f64 	%fd4, [%rd16+8];
	div.rn.f64 	%fd5, %fd3, %fd4;
	cvt.s64.s32 	%rd17, %r2;
	cvt.u64.u32 	%rd18, %r11;
	add.s64 	%rd19, %rd18, %rd17;
	shl.b64 	%rd20, %rd19, 3;
	add.s64 	%rd21, %rd9, %rd20;
	ld.global.f64 	%fd6, [%rd21+8224];
	add.s32 	%r14, %r2, %r11;
	mul.wide.s32 	%rd22, %r14, 8;
	add.s64 	%rd23, %rd9, %rd22;
	ld.global.f64 	%fd7, [%rd23];
	sub.f64 	%fd8, %fd6, %fd7;
	mul.wide.u32 	%rd24, %r10, 8;
	add.s64 	%rd25, %rd10, %rd24;
	ld.global.f64 	%fd9, [%rd25+8];
	div.rn.f64 	%fd10, %fd8, %fd9;
	add.f64 	%fd11, %fd5, %fd10;
	mul.f64 	%fd12, %fd11, 0dBFE0000000000000;
	add.s32 	%r15, %r12, 515;
	mul.wide.s32 	%rd26, %r15, 8;
	add.s64 	%rd27, %rd11, %rd26;
	st.global.f64 	[%rd27], %fd12;
	add.s64 	%rd28, %rd12, %rd26;
	mov.b64 	%rd29, 0;
	st.global.u64 	[%rd28], %rd29;
$L__BB4_2:
	ret;

}
	// .globl	_Z6k_projPdS_S_S_S_
.visible .entry _Z6k_projPdS_S_S_S_(
	.param .u64 .ptr .align 1 _Z6k_projPdS_S_S_S__param_0,
	.param .u64 .ptr .align 1 _Z6k_projPdS_S_S_S__param_1,
	.param .u64 .ptr .align 1 _Z6k_projPdS_S_S_S__param_2,
	.param .u64 .ptr .align 1 _Z6k_projPdS_S_S_S__param_3,
	.param .u64 .ptr .align 1 _Z6k_projPdS_S_S_S__param_4
)
{
	.reg .pred 	%p<4>;
	.reg .b32 	%r<15>;
	.reg .b64 	%rd<25>;
	.reg .b64 	%fd<17>;

	ld.param.u64 	%rd1, [_Z6k_projPdS_S_S_S__param_0];
	ld.param.u64 	%rd2, [_Z6k_projPdS_S_S_S__param_1];
	ld.param.u64 	%rd3, [_Z6k_projPdS_S_S_S__param_2];
	ld.param.u64 	%rd4, [_Z6k_projPdS_S_S_S__param_3];
	ld.param.u64 	%rd5, [_Z6k_projPdS_S_S_S__param_4];
	mov.u32 	%r4, %ctaid.x;
	mov.u32 	%r5, %ntid.x;
	mov.u32 	%r6, %tid.x;
	mad.lo.s32 	%r1, %r4, %r5, %r6;
	add.s32 	%r2, %r1, 1;
	mov.u32 	%r7, %ctaid.y;
	mov.u32 	%r8, %ntid.y;
	mov.u32 	%r9, %tid.y;
	mad.lo.s32 	%r10, %r7, %r8, %r9;
	setp.gt.s32 	%p1, %r2, 512;
	setp.gt.u32 	%p2, %r10, 511;
	or.pred  	%p3, %p1, %p2;
	@%p3 bra 	$L__BB5_2;
	cvta.to.global.u64 	%rd6, %rd4;
	cvta.to.global.u64 	%rd7, %rd3;
	cvta.to.global.u64 	%rd8, %rd1;
	cvta.to.global.u64 	%rd9, %rd5;
	cvta.to.global.u64 	%rd10, %rd2;
	mul.wide.s32 	%rd11, %r1, 8;
	add.s64 	%rd12, %rd6, %rd11;
	ld.global.f64 	%fd1, [%rd12+8];
	mul.f64 	%fd2, %fd1, 0d3FE0000000000000;
	mul.lo.s32 	%r11, %r10, 514;
	add.s32 	%r12, %r1, %r11;
	add.s32 	%r13, %r12, 516;
	mul.wide.s32 	%rd13, %r13, 8;
	add.s64 	%rd14, %rd7, %rd13;
	ld.global.f64 	%fd3, [%rd14];
	ld.global.f64 	%fd4, [%rd14+-16];
	sub.f64 	%fd5, %fd3, %fd4;
	mul.f64 	%fd6, %fd2, %fd5;
	add.s32 	%r14, %r12, 515;
	mul.wide.s32 	%rd15, %r14, 8;
	add.s64 	%rd16, %rd8, %rd15;
	ld.global.f64 	%fd7, [%rd16];
	sub.f64 	%fd8, %fd7, %fd6;
	st.global.f64 	[%rd16], %fd8;
	mul.wide.u32 	%rd17, %r10, 8;
	add.s64 	%rd18, %rd9, %rd17;
	ld.global.f64 	%fd9, [%rd18+8];
	mul.f64 	%fd10, %fd9, 0d3FE0000000000000;
	cvt.s64.s32 	%rd19, %r2;
	cvt.u64.u32 	%rd20, %r11;
	add.s64 	%rd21, %rd20, %rd19;
	shl.b64 	%rd22, %rd21, 3;
	add.s64 	%rd23, %rd7, %rd22;
	ld.global.f64 	%fd11, [%rd23+8224];
	ld.global.f64 	%fd12, [%rd14+-4120];
	sub.f64 	%fd13, %fd11, %fd12;
	mul.f64 	%fd14, %fd10, %fd13;
	add.s64 	%rd24, %rd10, %rd15;
	ld.global.f64 	%fd15, [%rd24];
	sub.f64 	%fd16, %fd15, %fd14;
	st.global.f64 	[%rd24], %fd16;
$L__BB5_2:
	ret;

}
	// .globl	_Z12k_add_sourcePdS_S_i
.visible .entry _Z12k_add_sourcePdS_S_i(
	.param .u64 .ptr .align 1 _Z12k_add_sourcePdS_S_i_param_0,
	.param .u64 .ptr .align 1 _Z12k_add_sourcePdS_S_i_param_1,
	.param .u64 .ptr .align 1 _Z12k_add_sourcePdS_S_i_param_2,
	.param .u32 _Z12k_add_sourcePdS_S_i_param_3
)
{
	.reg .pred 	%p<17>;
	.reg .b32 	%r<64>;
	.reg .b32 	%f<3>;
	.reg .b64 	%rd<23>;
	.reg .b64 	%fd<145>;

	ld.param.u64 	%rd1, [_Z12k_add_sourcePdS_S_i_param_0];
	ld.param.u64 	%rd2, [_Z12k_add_sourcePdS_S_i_param_1];
	ld.param.u64 	%rd3, [_Z12k_add_sourcePdS_S_i_param_2];
	ld.param.u32 	%r19, [_Z12k_add_sourcePdS_S_i_param_3];
	mov.u32 	%r20, %ctaid.x;
	mov.u32 	%r21, %ntid.x;
	mov.u32 	%r22, %tid.x;
	mad.lo.s32 	%r23, %r20, %r21, %r22;
	add.s32 	%r1, %r23, 1;
	mov.u32 	%r24, %ctaid.y;
	mov.u32 	%r25, %ntid.y;
	mov.u32 	%r26, %tid.y;
	mad.lo.s32 	%r27, %r24, %r25, %r26;
	add.s32 	%r2, %r27, 1;
	cvt.rn.f64.s32 	%fd1, %r19;
	mul.f64 	%fd2, %fd1, 0d3F8EB851EB851EB8;
	abs.f64 	%fd3, %fd2;
	setp.neu.f64 	%p1, %fd3, 0d7FF0000000000000;
	@%p1 bra 	$L__BB6_2;
	mov.f64 	%fd35, 0d0000000000000000;
	mul.rn.f64 	%fd141, %fd2, %fd35;
	mov.b32 	%r61, 1;
	bra.uni 	$L__BB6_5;
$L__BB6_2:
	mul.f64 	%fd30, %fd2, 0d3FE45F306DC9C883;
	cvt.rni.s32.f64 	%r60, %fd30;
	cvt.rn.f64.s32 	%fd31, %r60;
	fma.rn.f64 	%fd32, %fd31, 0dBFF921FB54442D18, %fd2;
	fma.rn.f64 	%fd33, %fd31, 0dBC91A62633145C00, %fd32;
	fma.rn.f64 	%fd141, %fd31, 0dB97B839A252049C0, %fd33;
	setp.ltu.f64 	%p2, %fd3, 0d41E0000000000000;
	@%p2 bra 	$L__BB6_4;
	{ // callseq 0, 0
	.param .b64 param0;
	st.param.f64 	[param0], %fd2;
	.param .align 16 .b8 retval0[16];
	call.uni (retval0), 
	__internal_trig_reduction_slowpathd, 
	(
	param0
	);
	ld.param.f64 	%fd141, [retval0];
	ld.param.b32 	%r60, [retval0+8];
	} // callseq 0
$L__BB6_4:
	add.s32 	%r61, %r60, 1;
$L__BB6_5:
	setp.neu.f64 	%p3, %fd3, 0d7FF0000000000000;
	shl.b32 	%r30, %r61, 6;
	cvt.u64.u32 	%rd4, %r30;
	and.b64  	%rd5, %rd4, 64;
	mov.u64 	%rd6, __cudart_sin_cos_coeffs;
	add.s64 	%rd7, %rd6, %rd5;
	mul.rn.f64 	%fd36, %fd141, %fd141;
	and.b32  	%r31, %r61, 1;
	setp.eq.b32 	%p4, %r31, 1;
	selp.f64 	%fd37, 0dBDA8FF8320FD8164, 0d3DE5DB65F9785EBA, %p4;
	ld.global.nc.v2.f64 	{%fd38, %fd39}, [%rd7];
	fma.rn.f64 	%fd40, %fd37, %fd36, %fd38;
	fma.rn.f64 	%fd41, %fd40, %fd36, %fd39;
	ld.global.nc.v2.f64 	{%fd42, %fd43}, [%rd7+16];
	fma.rn.f64 	%fd44, %fd41, %fd36, %fd42;
	fma.rn.f64 	%fd45, %fd44, %fd36, %fd43;
	ld.global.nc.v2.f64 	{%fd46, %fd47}, [%rd7+32];
	fma.rn.f64 	%fd48, %fd45, %fd36, %fd46;
	fma.rn.f64 	%fd49, %fd48, %fd36, %fd47;
	fma.rn.f64 	%fd50, %fd49, %fd141, %fd141;
	fma.rn.f64 	%fd51, %fd49, %fd36, 0d3FF0000000000000;
	selp.f64 	%fd52, %fd51, %fd50, %p4;
	and.b32  	%r32, %r61, 2;
	setp.eq.s32 	%p5, %r32, 0;
	mov.f64 	%fd53, 0d0000000000000000;
	sub.f64 	%fd54, %fd53, %fd52;
	selp.f64 	%fd55, %fd52, %fd54, %p5;
	mul.f64 	%fd56, %fd55, 0d4060000000000000;
	cvt.rzi.s32.f64 	%r8, %fd56;
	@%p3 bra 	$L__BB6_7;
	mov.f64 	%fd62, 0d0000000000000000;
	mul.rn.f64 	%fd142, %fd2, %fd62;
	mov.b32 	%r62, 0;
	bra.uni 	$L__BB6_9;
$L__BB6_7:
	mul.f64 	%fd57, %fd2, 0d3FE45F306DC9C883;
	cvt.rni.s32.f64 	%r62, %fd57;
	cvt.rn.f64.s32 	%fd58, %r62;
	fma.rn.f64 	%fd59, %fd58, 0dBFF921FB54442D18, %fd2;
	fma.rn.f64 	%fd60, %fd58, 0dBC91A62633145C00, %fd59;
	fma.rn.f64 	%fd142, %fd58, 0dB97B839A252049C0, %fd60;
	setp.ltu.f64 	%p6, %fd3, 0d41E0000000000000;
	@%p6 bra 	$L__BB6_9;
	{ // callseq 1, 0
	.param .b64 param0;
	st.param.f64 	[param0], %fd2;
	.param .align 16 .b8 retval0[16];
	call.uni (retval0), 
	__internal_trig_reduction_slowpathd, 
	(
	param0
	);
	ld.param.f64 	%fd142, [retval0];
	ld.param.b32 	%r62, [retval0+8];
	} // callseq 1
$L__BB6_9:
	shl.b32 	%r35, %r62, 6;
	cvt.u64.u32 	%rd8, %r35;
	and.b64  	%rd9, %rd8, 64;
	add.s64 	%rd11, %rd6, %rd9;
	mul.rn.f64 	%fd63, %fd142, %fd142;
	and.b32  	%r36, %r62, 1;
	setp.eq.b32 	%p7, %r36, 1;
	selp.f64 	%fd64, 0dBDA8FF8320FD8164, 0d3DE5DB65F9785EBA, %p7;
	ld.global.nc.v2.f64 	{%fd65, %fd66}, [%rd11];
	fma.rn.f64 	%fd67, %fd64, %fd63, %fd65;
	fma.rn.f64 	%fd68, %fd67, %fd63, %fd66;
	ld.global.nc.v2.f64 	{%fd69, %fd70}, [%rd11+16];
	fma.rn.f64 	%fd71, %fd68, %fd63, %fd69;
	fma.rn.f64 	%fd72, %fd71, %fd63, %fd70;
	ld.global.nc.v2.f64 	{%fd73, %fd74}, [%rd11+32];
	fma.rn.f64 	%fd75, %fd72, %fd63, %fd73;
	fma.rn.f64 	%fd76, %fd75, %fd63, %fd74;
	fma.rn.f64 	%fd77, %fd76, %fd142, %fd142;
	fma.rn.f64 	%fd78, %fd76, %fd63, 0d3FF0000000000000;
	selp.f64 	%fd79, %fd78, %fd77, %p7;
	and.b32  	%r37, %r62, 2;
	setp.eq.s32 	%p8, %r37, 0;
	mov.f64 	%fd80, 0d0000000000000000;
	sub.f64 	%fd81, %fd80, %fd79;
	selp.f64 	%fd82, %fd79, %fd81, %p8;
	mul.f64 	%fd83, %fd82, 0d4060000000000000;
	cvt.rzi.s32.f64 	%r12, %fd83;
	mul.f64 	%fd13, %fd1, 0d3F947AE147AE147B;
	abs.f64 	%fd14, %fd13;
	setp.neu.f64 	%p9, %fd14, 0d7FF0000000000000;
	@%p9 bra 	$L__BB6_11;
	mov.f64 	%fd89, 0d0000000000000000;
	mul.rn.f64 	%fd143, %fd13, %fd89;
	mov.b32 	%r63, 0;
	bra.uni 	$L__BB6_13;
$L__BB6_11:
	mul.f64 	%fd84, %fd13, 0d3FE45F306DC9C883;
	cvt.rni.s32.f64 	%r63, %fd84;
	cvt.rn.f64.s32 	%fd85, %r63;
	fma.rn.f64 	%fd86, %fd85, 0dBFF921FB54442D18, %fd13;
	fma.rn.f64 	%fd87, %fd85, 0dBC91A62633145C00, %fd86;
	fma.rn.f64 	%fd143, %fd85, 0dB97B839A252049C0, %fd87;
	setp.ltu.f64 	%p10, %fd14, 0d41E0000000000000;
	@%p10 bra 	$L__BB6_13;
	{ // callseq 2, 0
	.param .b64 param0;
	st.param.f64 	[param0], %fd13;
	.param .align 16 .b8 retval0[16];
	call.uni (retval0), 
	__internal_trig_reduction_slowpathd, 
	(
	param0
	);
	ld.param.f64 	%fd143, [retval0];
	ld.param.b32 	%r63, [retval0+8];
	} // callseq 2
$L__BB6_13:
	shl.b32 	%r40, %r63, 6;
	cvt.u64.u32 	%rd12, %r40;
	and.b64  	%rd13, %rd12, 64;
	add.s64 	%rd15, %rd6, %rd13;
	mul.rn.f64 	%fd90, %fd143, %fd143;
	and.b32  	%r41, %r63, 1;
	setp.eq.b32 	%p11, %r41, 1;
	selp.f64 	%fd91, 0dBDA8FF8320FD8164, 0d3DE5DB65F9785EBA, %p11;
	ld.global.nc.v2.f64 	{%fd92, %fd93}, [%rd15];
	fma.rn.f64 	%fd94, %fd91, %fd90, %fd92;
	fma.rn.f64 	%fd95, %fd94, %fd90, %fd93;
	ld.global.nc.v2.f64 	{%fd96, %fd97}, [%rd15+16];
	fma.rn.f64 	%fd98, %fd95, %fd90, %fd96;
	fma.rn.f64 	%fd99, %fd98, %fd90, %fd97;
	ld.global.nc.v2.f64 	{%fd100, %fd101}, [%rd15+32];
	fma.rn.f64 	%fd102, %fd99, %fd90, %fd100;
	fma.rn.f64 	%fd103, %fd102, %fd90, %fd101;
	fma.rn.f64 	%fd104, %fd103, %fd143, %fd143;
	fma.rn.f64 	%fd105, %fd103, %fd90, 0d3FF0000000000000;
	selp.f64 	%fd106, %fd105, %fd104, %p11;
	and.b32  	%r42, %r63, 2;
	setp.eq.s32 	%p12, %r42, 0;
	mov.f64 	%fd107, 0d0000000000000000;
	sub.f64 	%fd108, %fd107, %fd106;
	selp.f64 	%fd19, %fd106, %fd108, %p12;
	sub.s32 	%r43, %r1, %r8;
	add.s32 	%r44, %r43, -256;
	cvt.rn.f64.s32 	%fd20, %r44;
	sub.s32 	%r45, %r2, %r12;
	add.s32 	%r46, %r45, -256;
	cvt.rn.f64.s32 	%fd21, %r46;
	mul.f64 	%fd109, %fd21, %fd21;
	fma.rn.f64 	%fd22, %fd20, %fd20, %fd109;
	setp.geu.f64 	%p13, %fd22, 0d4022000000000000;
	@%p13 bra 	$L__BB6_18;
	fma.rn.f64 	%fd23, %fd19, 0d3FD999999999999A, 0d3FE0000000000000;
	sqrt.rn.f64 	%fd24, %fd22;
	div.rn.f64 	%fd25, %fd22, 0dC022000000000000;
	fma.rn.f64 	%fd110, %fd25, 0d3FF71547652B82FE, 0d4338000000000000;
	{
	.reg .b32 %temp; 
	mov.b64 	{%r16, %temp}, %fd110;
	}
	mov.f64 	%fd111, 0dC338000000000000;
	add.rn.f64 	%fd112, %fd110, %fd111;
	fma.rn.f64 	%fd113, %fd112, 0dBFE62E42FEFA39EF, %fd25;
	fma.rn.f64 	%fd114, %fd112, 0dBC7ABC9E3B39803F, %fd113;
	fma.rn.f64 	%fd115, %fd114, 0d3E5ADE1569CE2BDF, 0d3E928AF3FCA213EA;
	fma.rn.f64 	%fd116, %fd115, %fd114, 0d3EC71DEE62401315;
	fma.rn.f64 	%fd117, %fd116, %fd114, 0d3EFA01997C89EB71;
	fma.rn.f64 	%fd118, %fd117, %fd114, 0d3F2A01A014761F65;
	fma.rn.f64 	%fd119, %fd118, %fd114, 0d3F56C16C1852B7AF;
	fma.rn.f64 	%fd120, %fd119, %fd114, 0d3F81111111122322;
	fma.rn.f64 	%fd121, %fd120, %fd114, 0d3FA55555555502A1;
	fma.rn.f64 	%fd122, %fd121, %fd114, 0d3FC5555555555511;
	fma.rn.f64 	%fd123, %fd122, %fd114, 0d3FE000000000000B;
	fma.rn.f64 	%fd124, %fd123, %fd114, 0d3FF0000000000000;
	fma.rn.f64 	%fd125, %fd124, %fd114, 0d3FF0000000000000;
	{
	.reg .b32 %temp; 
	mov.b64 	{%r17, %temp}, %fd125;
	}
	{
	.reg .b32 %temp; 
	mov.b64 	{%temp, %r18}, %fd125;
	}
	shl.b32 	%r47, %r16, 20;
	add.s32 	%r48, %r47, %r18;
	mov.b64 	%fd144, {%r17, %r48};
	{
	.reg .b32 %temp; 
	mov.b64 	{%temp, %r49}, %fd25;
	}
	mov.b32 	%f2, %r49;
	abs.f32 	%f1, %f2;
	setp.lt.f32 	%p14, %f1, 0f4086232B;
	@%p14 bra 	$L__BB6_17;
	setp.lt.f64 	%p15, %fd25, 0d0000000000000000;
	add.f64 	%fd126, %fd25, 0d7FF0000000000000;
	selp.f64 	%fd144, 0d0000000000000000, %fd126, %p15;
	setp.geu.f32 	%p16, %f1, 0f40874800;
	@%p16 bra 	$L__BB6_17;
	shr.u32 	%r50, %r16, 31;
	add.s32 	%r51, %r16, %r50;
	shr.s32 	%r52, %r51, 1;
	shl.b32 	%r53, %r52, 20;
	add.s32 	%r54, %r18, %r53;
	mov.b64 	%fd127, {%r17, %r54};
	sub.s32 	%r55, %r16, %r52;
	shl.b32 	%r56, %r55, 20;
	add.s32 	%r57, %r56, 1072693248;
	mov.b32 	%r58, 0;
	mov.b64 	%fd128, {%r58, %r57};
	mul.f64 	%fd144, %fd128, %fd127;
$L__BB6_17:
	add.f64 	%fd129, %fd24, 0d3EB0C6F7A0B5ED8D;
	mad.lo.s32 	%r59, %r2, 514, %r1;
	cvta.to.global.u64 	%rd16, %rd3;
	mul.wide.s32 	%rd17, %r59, 8;
	add.s64 	%rd18, %rd16, %rd17;
	ld.global.f64 	%fd130, [%rd18];
	fma.rn.f64 	%fd131, %fd23, %fd144, %fd130;
	st.global.f64 	[%rd18], %fd131;
	mul.f64 	%fd132, %fd21, 0d3FE3333333333333;
	div.rn.f64 	%fd133, %fd132, %fd129;
	cvta.to.global.u64 	%rd19, %rd1;
	add.s64 	%rd20, %rd19, %rd17;
	ld.global.f64 	%fd134, [%rd20];
	sub.f64 	%fd135, %fd134, %fd133;
	st.global.f64 	[%rd20], %fd135;
	mul.f64 	%fd136, %fd20, 0d3FE3333333333333;
	div.rn.f64 	%fd137, %fd136, %fd129;
	cvta.to.global.u64 	%rd21, %rd2;
	add.s64 	%rd22, %rd21, %rd17;
	ld.global.f64 	%fd138, [%rd22];
	add.f64 	%fd139, %fd137, %fd138;
	st.global.f64 	[%rd22], %fd139;
$L__BB6_18:
	ret;

}
.func  (.param .align 16 .b8 func_retval0[16]) __internal_trig_reduction_slowpathd(
	.param .b64 __internal_trig_reduction_slowpathd_param_0
)
{
	.local .align 8 .b8 	__local_depot7[40];
	.reg .b64 	%SP;
	.reg .b64 	%SPL;
	.reg .pred 	%p<10>;
	.reg .b32 	%r<47>;
	.reg .b64 	%rd<74>;
	.reg .b64 	%fd<5>;

	mov.u64 	%SPL, __local_depot7;
	ld.param.f64 	%fd4, [__internal_trig_reduction_slowpathd_param_0];
	add.u64 	%rd1, %SPL, 0;
	{
	.reg .b32 %temp; 
	mov.b64 	{%temp, %r1}, %fd4;
	}
	shr.u32 	%r2, %r1, 20;
	and.b32  	%r3, %r2, 2047;
	setp.eq.s32 	%p1, %r3, 2047;
	mov.b32 	%r46, 0;
	@%p1 bra 	$L__BB7_9;
	add.s32 	%r20, %r3, -1024;
	mov.b64 	%rd20, %fd4;
	shl.b64 	%rd2, %rd20, 11;
	shr.u32 	%r4, %r20, 6;
	sub.s32 	%r45, 15, %r4;
	sub.s32 	%r21, 19, %r4;
	setp.lt.u32 	%p2, %r20, 128;
	selp.b32 	%r6, 18, %r21, %p2;
	setp.ge.s32 	%p3, %r45, %r6;
	mov.b64 	%rd70, 0;
	@%p3 bra 	$L__BB7_4;
	add.s32 	%r23, %r6, %r4;
	neg.s32 	%r43, %r23;
	or.b64  	%rd3, %rd2, -9223372036854775808;
	mov.b64 	%rd70, 0;
	mov.b32 	%r42, 0;
	mov.u64 	%rd25, __cudart_i2opi_d;
	mov.u32 	%r44, %r45;
$L__BB7_3:
	.pragma "nounroll";
	mul.wide.s32 	%rd22, %r42, 8;
	add.s64 	%rd23, %rd1, %rd22;
	mul.wide.s32 	%rd24, %r44, 8;
	add.s64 	%rd26, %rd25, %rd24;
	ld.global.nc.u64 	%rd27, [%rd26];
	{
	.reg .u32 %r0, %r1, %r2, %r3, %alo, %ahi, %blo, %bhi, %clo, %chi;
	mov.b64 	{%alo,%ahi}, %rd27;
	mov.b64 	{%blo,%bhi}, %rd3;
	mov.b64 	{%clo,%chi}, %rd70;
	mad.lo.cc.u32 	%r0, %alo, %blo, %clo;
	madc.hi.cc.u32 	%r1, %alo, %blo, %chi;
	madc.hi.u32 	%r2, %alo, %bhi, 0;
	mad.lo.cc.u32 	%r1, %alo, %bhi, %r1;
	madc.hi.cc.u32 	%r2, %ahi, %blo, %r2;
	madc.hi.u32 	%r3, %ahi, %bhi, 0;
	mad.lo.cc.u32 	%r1, %ahi, %blo, %r1;
	madc.lo.cc.u32 	%r2, %ahi, %bhi, %r2;
	addc.u32 	%r3, %r3, 0;
	mov.b64 	%rd28, {%r0,%r1};
	mov.b64 	%rd70, {%r2,%r3};
	}
	st.local.u64 	[%rd23], %rd28;
	add.s32 	%r44, %r44, 1;
	add.s32 	%r43, %r43, 1;
	add.s32 	%r42, %r42, 1;
	setp.ne.s32 	%p4, %r43, -15;
	mov.u32 	%r45, %r6;
	@%p4 bra 	$L__BB7_3;
$L__BB7_4:
	cvt.s64.s32 	%rd29, %r45;
	cvt.u64.u32 	%rd30, %r4;
	add.s64 	%rd31, %rd30, %rd29;
	shl.b64 	%rd32, %rd31, 3;
	add.s64 	%rd33, %rd1, %rd32;
	st.local.u64 	[%rd33+-120], %rd70;
	and.b32  	%r15, %r2, 63;
	ld.local.u64 	%rd72, [%rd1+16];
	ld.local.u64 	%rd71, [%rd1+24];
	setp.eq.s32 	%p5, %r15, 0;
	@%p5 bra 	$L__BB7_6;
	shl.b64 	%rd34, %rd71, %r15;
	shr.u64 	%rd35, %rd72, 1;
	xor.b32  	%r24, %r15, 63;
	shr.u64 	%rd36, %rd35, %r24;
	or.b64  	%rd71, %rd34, %rd36;
	ld.local.u64 	%rd37, [%rd1+8];
	shl.b64 	%rd38, %rd72, %r15;
	shr.u64 	%rd39, %rd37, 1;
	shr.u64 	%rd40, %rd39, %r24;
	or.b64  	%rd72, %rd38, %rd40;
$L__BB7_6:
	and.b32  	%r25, %r1, -2147483648;
	shr.u64 	%rd41, %rd71, 62;
	cvt.u32.u64 	%r26, %rd41;
	mov.b64 	{%r27, %r28}, %rd71;
	mov.b64 	{%r29, %r30}, %rd72;
	shf.l.wrap.b32 	%r31, %r30, %r27, 2;
	shf.l.wrap.b32 	%r32, %r27, %r28, 2;
	mov.b64 	%rd42, {%r31, %r32};
	shl.b64 	%rd43, %rd72, 2;
	shr.u64 	%rd44, %rd42, 63;
	cvt.u32.u64 	%r33, %rd44;
	add.s32 	%r34, %r33, %r26;
	setp.eq.s32 	%p6, %r25, 0;
	neg.s32 	%r35, %r34;
	selp.b32 	%r46, %r34, %r35, %p6;
	setp.gt.s64 	%p7, %rd42, -1;
	mov.b64 	%rd45, 0;
	{
	.reg .u32 %r0, %r1, %r2, %r3, %a0, %a1, %a2, %a3, %b0, %b1, %b2, %b3;
	mov.b64 	{%a0,%a1}, %rd45;
	mov.b64 	{%a2,%a3}, %rd45;
	mov.b64 	{%b0,%b1}, %rd43;
	mov.b64 	{%b2,%b3}, %rd42;
	sub.cc.u32 	%r0, %a0, %b0;
	subc.cc.u32 	%r1, %a1, %b1;
	subc.cc.u32 	%r2, %a2, %b2;
	subc.u32 	%r3, %a3, %b3;
	mov.b64 	%rd46, {%r0,%r1};
	mov.b64 	%rd47, {%r2,%r3};
	}
	xor.b32  	%r36, %r25, -2147483648;
	selp.b64 	%rd73, %rd42, %rd47, %p7;
	selp.b64 	%rd14, %rd43, %rd46, %p7;
	selp.b32 	%r17, %r25, %r36, %p7;
	clz.b64 	%r37, %rd73;
	cvt.u64.u32 	%rd15, %r37;
	setp.eq.s32 	%p8, %r37, 0;
	@%p8 bra 	$L__BB7_8;
	cvt.u32.u64 	%r38, %rd15;
	and.b32  	%r39, %r38, 63;
	shl.b64 	%rd48, %rd73, %r39;
	shr.u64 	%rd49, %rd14, 1;
	not.b32 	%r40, %r38;
	and.b32  	%r41, %r40, 63;
	shr.u64 	%rd50, %rd49, %r41;
	or.b64  	%rd73, %rd48, %rd50;
$L__BB7_8:
	mov.b64 	%rd51, -3958705157555305931;
	{
	.reg .u32 %r0, %r1, %r2, %r3, %alo, %ahi, %blo, %bhi;
	mov.b64 	{%alo,%ahi}, %rd73;
	mov.b64 	{%blo,%bhi}, %rd51;
	mul.lo.u32 	%r0, %alo, %blo;
	mul.hi.u32 	%r1, %alo, %blo;
	mad.lo.cc.u32 	%r1, %alo, %bhi, %r1;
	madc.hi.u32 	%r2, %alo, %bhi, 0;
	mad.lo.cc.u32 	%r1, %ahi, %blo, %r1;
	madc.hi.cc.u32 	%r2, %ahi, %blo, %r2;
	madc.hi.u32 	%r3, %ahi, %bhi, 0;
	mad.lo.cc.u32 	%r2, %ahi, %bhi, %r2;
	addc.u32 	%r3, %r3, 0;
	mov.b64 	%rd52, {%r0,%r1};
	mov.b64 	%rd53, {%r2,%r3};
	}
	setp.gt.s64 	%p9, %rd53, 0;
	{
	.reg .u32 %r0, %r1, %r2, %r3, %a0, %a1, %a2, %a3, %b0, %b1, %b2, %b3;
	mov.b64 	{%a0,%a1}, %rd52;
	mov.b64 	{%a2,%a3}, %rd53;
	mov.b64 	{%b0,%b1}, %rd52;
	mov.b64 	{%b2,%b3}, %rd53;
	add.cc.u32 	%r0, %a0, %b0;
	addc.cc.u32 	%r1, %a1, %b1;
	addc.cc.u32 	%r2, %a2, %b2;
	addc.u32 	%r3, %a3, %b3;
	mov.b64 	%rd54, {%r0,%r1};
	mov.b64 	%rd55, {%r2,%r3};
	}
	selp.b64 	%rd56, %rd55, %rd53, %p9;
	selp.s64 	%rd57, -1, 0, %p9;
	sub.s64 	%rd58, %rd57, %rd15;
	cvt.u64.u32 	%rd59, %r17;
	shl.b64 	%rd60, %rd59, 32;
	add.s64 	%rd61, %rd56, 1;
	shr.u64 	%rd62, %rd61, 10;
	add.s64 	%rd63, %rd62, 1;
	shr.u64 	%rd64, %rd63, 1;
	shl.b64 	%rd65, %rd58, 52;
	add.s64 	%rd66, %rd65, %rd64;
	add.s64 	%rd67, %rd66, 4602678819172646912;
	or.b64  	%rd68, %rd67, %rd60;
	mov.b64 	%fd4, %rd68;
$L__BB7_9:
	st.param.f64 	[func_retval0], %fd4;
	st.param.b32 	[func_retval0+8], %r46;
	ret;

}


// ===== COMPILED SASS (sm_100) =====

	.target	sm_100

	.elftype	@"ET_EXEC"


//--------------------- .note.nv.tkinfo           --------------------------
	.section	.note.nv.tkinfo,"",@"SHT_NOTE"
	.sectionflags	@"SHF_NOTE_NV_TKINFO"
	.tkinfo
        /*0018*/ 	.word	0x00000002
        /*0030*/ 	.string	""
        /*0030*/ 	.string	"ptxas"
        /*0030*/ 	.string	"Cuda compilation tools, release 13.0, V13.0.88"
        /*0030*/ 	.string	"Build cuda_13.0.r13.0/compiler.36424714_0"
        /*0030*/ 	.string	"-arch sm_100 -m 64 "



//--------------------- .note.nv.cuinfo           --------------------------
	.section	.note.nv.cuinfo,"",@"SHT_NOTE"
	.sectionflags	@"SHF_NOTE_NV_CUINFO"
        /*0018*/ 	.short	0x0002
        /*001a*/ 	.short	0x0064
        /*001c*/ 	.short	0x0082
	.zero		2


//--------------------- .nv.info                  --------------------------
	.section	.nv.info,"",@"SHT_CUDA_INFO"
	.align	4


	//----- nvinfo : EIATTR_REGCOUNT
	.align		4
        /*0000*/ 	.byte	0x04, 0x2f
        /*0002*/ 	.short	(.L_3 - .L_2)
	.align		4
.L_2:
        /*0004*/ 	.word	index@(_Z7k_decayPd)
        /*0008*/ 	.word	0x00000008


	//----- nvinfo : EIATTR_FRAME_SIZE
	.align		4
.L_3:
        /*000c*/ 	.byte	0x04, 0x11
        /*000e*/ 	.short	(.L_5 - .L_4)
	.align		4
.L_4:
        /*0010*/ 	.word	index@(_Z7k_decayPd)
        /*0014*/ 	.word	0x00000000


	//----- nvinfo : EIATTR_REGCOUNT
	.align		4
.L_5:
        /*0018*/ 	.byte	0x04, 0x2f
        /*001a*/ 	.short	(.L_7 - .L_6)
	.align		4
.L_6:
        /*001c*/ 	.word	index@(_Z6k_seedPdS_S_)
        /*0020*/ 	.word	0x0000001e


	//----- nvinfo : EIATTR_FRAME_SIZE
	.align		4
.L_7:
        /*0024*/ 	.byte	0x04, 0x11
        /*0026*/ 	.short	(.L_9 - .L_8)
	.align		4
.L_8:
        /*0028*/ 	.word	index@($__internal_6_$__cuda_sm20_dsqrt_rn_f64_mediumpath_v1)
        /*002c*/ 	.word	0x00000000


	//----- nvinfo : EIATTR_FRAME_SIZE
	.align		4
.L_9:
        /*0030*/ 	.byte	0x04, 0x11
        /*0032*/ 	.short	(.L_11 - .L_10)
	.align		4
.L_10:
        /*0034*/ 	.word	index@($__internal_5_$__cuda_sm20_div_rn_f64_full)
        /*0038*/ 	.word	0x00000000


	//----- nvinfo : EIATTR_FRAME_SIZE
	.align		4
.L_11:
        /*003c*/ 	.byte	0x04, 0x11
        /*003e*/ 	.short	(.L_13 - .L_12)
	.align		4
.L_12:
        /*0040*/ 	.word	index@(_Z6k_seedPdS_S_)
        /*0044*/ 	.word	0x00000000


	//----- nvinfo : EIATTR_REGCOUNT
	.align		4
.L_13:
        /*0048*/ 	.byte	0x04, 0x2f
        /*004a*/ 	.short	(.L_15 - .L_14)
	.align		4
.L_14:
        /*004c*/ 	.word	index@(_Z5k_linPdS_S_dd)
        /*0050*/ 	.word	0x0000001b


	//----- nvinfo : EIATTR_FRAME_SIZE
	.align		4
.L_15:
        /*0054*/ 	.byte	0x04, 0x11
        /*0056*/ 	.short	(.L_17 - .L_16)
	.align		4
.L_16:
        /*0058*/ 	.word	index@($__internal_4_$__cuda_sm20_div_rn_f64_full)
        /*005c*/ 	.word	0x00000000


	//----- nvinfo : EIATTR_FRAME_SIZE
	.align		4
.L_17:
        /*0060*/ 	.byte	0x04, 0x11
        /*0062*/ 	.short	(.L_19 - .L_18)
	.align		4
.L_18:
        /*0064*/ 	.word	index@(_Z5k_linPdS_S_dd)
        /*0068*/ 	.word	0x00000000


	//----- nvinfo : EIATTR_REGCOUNT
	.align		4
.L_19:
        /*006c*/ 	.byte	0x04, 0x2f
        /*006e*/ 	.short	(.L_21 - .L_20)
	.align		4
.L_20:
        /*0070*/ 	.word	index@(_Z5k_advPdS_S_S_)
        /*0074*/ 	.word	0x0000001e


	//----- nvinfo : EIATTR_FRAME_SIZE
	.align		4
.L_21:
        /*0078*/ 	.byte	0x04, 0x11
        /*007a*/ 	.short	(.L_23 - .L_22)
	.align		4
.L_22:
        /*007c*/ 	.word	index@($__internal_3_$__cuda_sm20_div_rn_f64_full)
        /*0080*/ 	.word	0x00000000


	//----- nvinfo : EIATTR_FRAME_SIZE
	.align		4
.L_23:
        /*0084*/ 	.byte	0x04, 0x11
        /*0086*/ 	.short	(.L_25 - .L_24)
	.align		4
.L_24:
        /*0088*/ 	.word	index@(_Z5k_advPdS_S_S_)
        /*008c*/ 	.word	0x00000000


	//----- nvinfo : EIATTR_REGCOUNT
	.align		4
.L_25:
        /*0090*/ 	.byte	0x04, 0x2f
        /*0092*/ 	.short	(.L_27 - .L_26)
	.align		4
.L_26:
        /*0094*/ 	.word	index@(_Z5k_divPdS_S_S_S_S_)
        /*0098*/ 	.word	0x0000001e


	//----- nvinfo : EIATTR_FRAME_SIZE
	.align		4
.L_27:
        /*009c*/ 	.byte	0x04, 0x11
        /*009e*/ 	.short	(.L_29 - .L_28)
	.align		4
.L_28:
        /*00a0*/ 	.word	index@($__internal_2_$__cuda_sm20_div_rn_f64_full)
        /*00a4*/ 	.word	0x00000000


	//----- nvinfo : EIATTR_FRAME_SIZE
	.align		4
.L_29:
        /*00a8*/ 	.byte	0x04, 0x11
        /*00aa*/ 	.short	(.L_31 - .L_30)
	.align		4
.L_30:
        /*00ac*/ 	.word	index@(_Z5k_divPdS_S_S_S_S_)
        /*00b0*/ 	.word	0x00000000


	//----- nvinfo : EIATTR_REGCOUNT
	.align		4
.L_31:
        /*00b4*/ 	.byte	0x04, 0x2f
        /*00b6*/ 	.short	(.L_33 - .L_32)
	.align		4
.L_32:
        /*00b8*/ 	.word	index@(_Z6k_projPdS_S_S_S_)
        /*00bc*/ 	.word	0x00000019


	//----- nvinfo : EIATTR_FRAME_SIZE
	.align		4
.L_33:
        /*00c0*/ 	.byte	0x04, 0x11
        /*00c2*/ 	.short	(.L_35 - .L_34)
	.align		4
.L_34:
        /*00c4*/ 	.word	index@(_Z6k_projPdS_S_S_S_)
        /*00c8*/ 	.word	0x00000000


	//----- nvinfo : EIATTR_REGCOUNT
	.align		4
.L_35:
        /*00cc*/ 	.byte	0x04, 0x2f
        /*00ce*/ 	.short	(.L_37 - .L_36)
	.align		4
.L_36:
        /*00d0*/ 	.word	index@(_Z12k_add_sourcePdS_S_i)
        /*00d4*/ 	.word	0x00000020


	//----- nvinfo : EIATTR_FRAME_SIZE
	.align		4
.L_37:
        /*00d8*/ 	.byte	0x04, 0x11
        /*00da*/ 	.short	(.L_39 - .L_38)
	.align		4
.L_38:
        /*00dc*/ 	.word	index@($_Z12k_add_sourcePdS_S_i$__internal_trig_reduction_slowpathd)
        /*00e0*/ 	.word	0x00000028


	//----- nvinfo : EIATTR_FRAME_SIZE
	.align		4
.L_39:
        /*00e4*/ 	.byte	0x04, 0x11
        /*00e6*/ 	.short	(.L_41 - .L_40)
	.align		4
.L_40:
        /*00e8*/ 	.word	index@($__internal_1_$__cuda_sm20_dsqrt_rn_f64_mediumpath_v1)
        /*00ec*/ 	.word	0x00000028


	//----- nvinfo : EIATTR_FRAME_SIZE
	.align		4
.L_41:
        /*00f0*/ 	.byte	0x04, 0x11
        /*00f2*/ 	.short	(.L_43 - .L_42)
	.align		4
.L_42:
        /*00f4*/ 	.word	index@($__internal_0_$__cuda_sm20_div_rn_f64_full)
        /*00f8*/ 	.word	0x00000028


	//----- nvinfo : EIATTR_FRAME_SIZE
	.align		4
.L_43:
        /*00fc*/ 	.byte	0x04, 0x11
        /*00fe*/ 	.short	(.L_45 - .L_44)
	.align		4
.L_44:
        /*0100*/ 	.word	index@(_Z12k_add_sourcePdS_S_i)
        /*0104*/ 	.word	0x00000028


	//----- nvinfo : EIATTR_MIN_STACK_SIZE
	.align		4
.L_45:
        /*0108*/ 	.byte	0x04, 0x12
        /*010a*/ 	.short	(.L_47 - .L_46)
	.align		4
.L_46:
        /*010c*/ 	.word	index@(_Z12k_add_sourcePdS_S_i)
        /*0110*/ 	.word	0x00000028


	//----- nvinfo : EIATTR_MIN_STACK_SIZE
	.align		4
.L_47:
        /*0114*/ 	.byte	0x04, 0x12
        /*0116*/ 	.short	(.L_49 - .L_48)
	.align		4
.L_48:
        /*0118*/ 	.word	index@(_Z6k_projPdS_S_S_S_)
        /*011c*/ 	.word	0x00000000


	//----- nvinfo : EIATTR_MIN_STACK_SIZE
	.align		4
.L_49:
        /*0120*/ 	.byte	0x04, 0x12
        /*0122*/ 	.short	(.L_51 - .L_50)
	.align		4
.L_50:
        /*0124*/ 	.word	index@(_Z5k_divPdS_S_S_S_S_)
        /*0128*/ 	.word	0x00000000


	//----- nvinfo : EIATTR_MIN_STACK_SIZE
	.align		4
.L_51:
        /*012c*/ 	.byte	0x04, 0x12
        /*012e*/ 	.short	(.L_53 - .L_52)
	.align		4
.L_52:
        /*0130*/ 	.word	index@(_Z5k_advPdS_S_S_)
        /*0134*/ 	.word	0x00000000


	//----- nvinfo : EIATTR_MIN_STACK_SIZE
	.align		4
.L_53:
        /*0138*/ 	.byte	0x04, 0x12
        /*013a*/ 	.short	(.L_55 - .L_54)
	.align		4
.L_54:
        /*013c*/ 	.word	index@(_Z5k_linPdS_S_dd)
        /*0140*/ 	.word	0x00000000


	//----- nvinfo : EIATTR_MIN_STACK_SIZE
	.align		4
.L_55:
        /*0144*/ 	.byte	0x04, 0x12
        /*0146*/ 	.short	(.L_57 - .L_56)
	.align		4
.L_56:
        /*0148*/ 	.word	index@(_Z6k_seedPdS_S_)
        /*014c*/ 	.word	0x00000000


	//----- nvinfo : EIATTR_MIN_STACK_SIZE
	.align		4
.L_57:
        /*0150*/ 	.byte	0x04, 0x12
        /*0152*/ 	.short	(.L_59 - .L_58)
	.align		4
.L_58:
        /*0154*/ 	.word	index@(_Z7k_decayPd)
        /*0158*/ 	.word	0x00000000
.L_59:


//--------------------- .nv.compat                --------------------------
	.section	.nv.compat,"",@"SHT_CUDA_COMPAT_INFO"
	.align	4
        /*0000*/ 	.byte	0x02, 0x09, 0x00, 0x00, 0x02, 0x02, 0x01, 0x00, 0x02, 0x05, 0x05, 0x00, 0x03, 0x07, 0x01, 0x01
        /*0010*/ 	.byte	0x02, 0x03, 0x00, 0x00, 0x02, 0x06, 0x01, 0x00, 0x04, 0x0b, 0x08, 0x00, 0x01, 0x00, 0x00, 0x00
        /*0020*/ 	.byte	0x00, 0x00, 0x00, 0x00


//--------------------- .nv.info._Z12k_add_sourcePdS_S_i --------------------------
	.section	.nv.info._Z12k_add_sourcePdS_S_i,"",@"SHT_CUDA_INFO"
	.sectionflags	@""
	.align	4


	//----- nvinfo : EIATTR_CUDA_API_VERSION
	.align		4
        /*0000*/ 	.byte	0x04, 0x37
        /*0002*/ 	.short	(.L_61 - .L_60)
.L_60:
        /*0004*/ 	.word	0x00000082


	//----- nvinfo : EIATTR_KPARAM_INFO
	.align		4
.L_61:
        /*0008*/ 	.byte	0x04, 0x17
        /*000a*/ 	.short	(.L_63 - .L_62)
.L_62:
        /*000c*/ 	.word	0x00000000
        /*0010*/ 	.short	0x0003
        /*0012*/ 	.short	0x0018
        /*0014*/ 	.byte	0x00, 0xf0, 0x11, 0x00


	//----- nvinfo : EIATTR_KPARAM_INFO
	.align		4
.L_63:
        /*0018*/ 	.byte	0x04, 0x17
        /*001a*/ 	.short	(.L_65 - .L_64)
.L_64:
        /*001c*/ 	.word	0x00000000
        /*0020*/ 	.short	0x0002
        /*0022*/ 	.short	0x0010
        /*0024*/ 	.byte	0x00, 0xf5, 0x21, 0x00


	//----- nvinfo : EIATTR_KPARAM_INFO
	.align		4
.L_65:
        /*0028*/ 	.byte	0x04, 0x17
        /*002a*/ 	.short	(.L_67 - .L_66)
.L_66:
        /*002c*/ 	.word	0x00000000
        /*0030*/ 	.short	0x0001
        /*0032*/ 	.short	0x0008
        /*0034*/ 	.byte	0x00, 0xf5, 0x21, 0x00


	//----- nvinfo : EIATTR_KPARAM_INFO
	.align		4
.L_67:
        /*0038*/ 	.byte	0x04, 0x17
        /*003a*/ 	.short	(.L_69 - .L_68)
.L_68:
        /*003c*/ 	.word	0x00000000
        /*0040*/ 	.short	0x0000
        /*0042*/ 	.short	0x0000
        /*0044*/ 	.byte	0x00, 0xf5, 0x21, 0x00


	//----- nvinfo : EIATTR_SPARSE_MMA_MASK
	.align		4
.L_69:
        /*0048*/ 	.byte	0x03, 0x50
        /*004a*/ 	.short	0x0000


	//----- nvinfo : EIATTR_MAXREG_COUNT
	.align		4
        /*004c*/ 	.byte	0x03, 0x1b
        /*004e*/ 	.short	0x00ff


	//----- nvinfo : EIATTR_MERCURY_ISA_VERSION
	.align		4
        /*0050*/ 	.byte	0x03, 0x5f
        /*0052*/ 	.short	0x0101


	//----- nvinfo : EIATTR_VRC_CTA_INIT_COUNT
	.align		4
        /*0054*/ 	.byte	0x02, 0x4a
	.zero		1
	.zero		1


	//----- nvinfo : EIATTR_EXIT_INSTR_OFFSETS
	.align		4
        /*0058*/ 	.byte	0x04, 0x1c
        /*005a*/ 	.short	(.L_71 - .L_70)


	//   ....[0]....
.L_70:
        /*005c*/ 	.word	0x00000bd0


	//   ....[1]....
        /*0060*/ 	.word	0x000017c0


	//----- nvinfo : EIATTR_CRS_STACK_SIZE
	.align		4
.L_71:
        /*0064*/ 	.byte	0x04, 0x1e
        /*0066*/ 	.short	(.L_73 - .L_72)
.L_72:
        /*0068*/ 	.word	0x00000000


	//----- nvinfo : EIATTR_CBANK_PARAM_SIZE
	.align		4
.L_73:
        /*006c*/ 	.byte	0x03, 0x19
        /*006e*/ 	.short	0x001c


	//----- nvinfo : EIATTR_PARAM_CBANK
	.align		4
        /*0070*/ 	.byte	0x04, 0x0a
        /*0072*/ 	.short	(.L_75 - .L_74)
	.align		4
.L_74:
        /*0074*/ 	.word	index@(.nv.constant0._Z12k_add_sourcePdS_S_i)
        /*0078*/ 	.short	0x0380
        /*007a*/ 	.short	0x001c


	//----- nvinfo : EIATTR_SW_WAR
	.align		4
.L_75:
        /*007c*/ 	.byte	0x04, 0x36
        /*007e*/ 	.short	(.L_77 - .L_76)
.L_76:
        /*0080*/ 	.word	0x00000008
.L_77:


//--------------------- .nv.info._Z6k_projPdS_S_S_S_ --------------------------
	.section	.nv.info._Z6k_projPdS_S_S_S_,"",@"SHT_CUDA_INFO"
	.sectionflags	@""
	.align	4


	//----- nvinfo : EIATTR_CUDA_API_VERSION
	.align		4
        /*0000*/ 	.byte	0x04, 0x37
        /*0002*/ 	.short	(.L_79 - .L_78)
.L_78:
        /*0004*/ 	.word	0x00000082


	//----- nvinfo : EIATTR_KPARAM_INFO
	.align		4
.L_79:
        /*0008*/ 	.byte	0x04, 0x17
        /*000a*/ 	.short	(.L_81 - .L_80)
.L_80:
        /*000c*/ 	.word	0x00000000
        /*0010*/ 	.short	0x0004
        /*0012*/ 	.short	0x0020
        /*0014*/ 	.byte	0x00, 0xf5, 0x21, 0x00


	//----- nvinfo : EIATTR_KPARAM_INFO
	.align		4
.L_81:
        /*0018*/ 	.byte	0x04, 0x17
        /*001a*/ 	.short	(.L_83 - .L_82)
.L_82:
        /*001c*/ 	.word	0x00000000
        /*0020*/ 	.short	0x0003
        /*0022*/ 	.short	0x0018
        /*0024*/ 	.byte	0x00, 0xf5, 0x21, 0x00


	//----- nvinfo : EIATTR_KPARAM_INFO
	.align		4
.L_83:
        /*0028*/ 	.byte	0x04, 0x17
        /*002a*/ 	.short	(.L_85 - .L_84)
.L_84:
        /*002c*/ 	.word	0x00000000
        /*0030*/ 	.short	0x0002
        /*0032*/ 	.short	0x0010
        /*0034*/ 	.byte	0x00, 0xf5, 0x21, 0x00


	//----- nvinfo : EIATTR_KPARAM_INFO
	.align		4
.L_85:
        /*0038*/ 	.byte	0x04, 0x17
        /*003a*/ 	.short	(.L_87 - .L_86)
.L_86:
        /*003c*/ 	.word	0x00000000
        /*0040*/ 	.short	0x0001
        /*0042*/ 	.short	0x0008
        /*0044*/ 	.byte	0x00, 0xf5, 0x21, 0x00


	//----- nvinfo : EIATTR_KPARAM_INFO
	.align		4
.L_87:
        /*0048*/ 	.byte	0x04, 0x17
        /*004a*/ 	.short	(.L_89 - .L_88)
.L_88:
        /*004c*/ 	.word	0x00000000
        /*0050*/ 	.short	0x0000
        /*0052*/ 	.short	0x0000
        /*0054*/ 	.byte	0x00, 0xf5, 0x21, 0x00


	//----- nvinfo : EIATTR_SPARSE_MMA_MASK
	.align		4
.L_89:
        /*0058*/ 	.byte	0x03, 0x50
        /*005a*/ 	.short	0x0000


	//----- nvinfo : EIATTR_MAXREG_COUNT
	.align		4
        /*005c*/ 	.byte	0x03, 0x1b
        /*005e*/ 	.short	0x00ff


	//----- nvinfo : EIATTR_MERCURY_ISA_VERSION
	.align		4
        /*0060*/ 	.byte	0x03, 0x5f
        /*0062*/ 	.short	0x0101


	//----- nvinfo : EIATTR_VRC_CTA_INIT_COUNT
	.align		4
        /*0064*/ 	.byte	0x02, 0x4a
	.zero		1
	.zero		1


	//----- nvinfo : EIATTR_EXIT_INSTR_OFFSETS
	.align		4
        /*0068*/ 	.byte	0x04, 0x1c
        /*006a*/ 	.short	(.L_91 - .L_90)


	//   ....[0]....
.L_90:
        /*006c*/ 	.word	0x000000c0


	//   ....[1]....
        /*0070*/ 	.word	0x00000310


	//----- nvinfo : EIATTR_CBANK_PARAM_SIZE
	.align		4
.L_91:
        /*0074*/ 	.byte	0x03, 0x19
        /*0076*/ 	.short	0x0028


	//----- nvinfo : EIATTR_PARAM_CBANK
	.align		4
        /*0078*/ 	.byte	0x04, 0x0a
        /*007a*/ 	.short	(.L_93 - .L_92)
	.align		4
.L_92:
        /*007c*/ 	.word	index@(.nv.constant0._Z6k_projPdS_S_S_S_)
        /*0080*/ 	.short	0x0380
        /*0082*/ 	.short	0x0028


	//----- nvinfo : EIATTR_SW_WAR
	.align		4
.L_93:
        /*0084*/ 	.byte	0x04, 0x36
        /*0086*/ 	.short	(.L_95 - .L_94)
.L_94:
        /*0088*/ 	.word	0x00000008
.L_95:


//--------------------- .nv.info._Z5k_divPdS_S_S_S_S_ --------------------------
	.section	.nv.info._Z5k_divPdS_S_S_S_S_,"",@"SHT_CUDA_INFO"
	.sectionflags	@""
	.align	4


	//----- nvinfo : EIATTR_CUDA_API_VERSION
	.align		4
        /*0000*/ 	.byte	0x04, 0x37
        /*0002*/ 	.short	(.L_97 - .L_96)
.L_96:
        /*0004*/ 	.word	0x00000082


	//----- nvinfo : EIATTR_KPARAM_INFO
	.align		4
.L_97:
        /*0008*/ 	.byte	0x04, 0x17
        /*000a*/ 	.short	(.L_99 - .L_98)
.L_98:
        /*000c*/ 	.word	0x00000000
        /*0010*/ 	.short	0x0005
        /*0012*/ 	.short	0x0028
        /*0014*/ 	.byte	0x00, 0xf5, 0x21, 0x00


	//----- nvinfo : EIATTR_KPARAM_INFO
	.align		4
.L_99:
        /*0018*/ 	.byte	0x04, 0x17
        /*001a*/ 	.short	(.L_101 - .L_100)
.L_100:
        /*001c*/ 	.word	0x00000000
        /*0020*/ 	.short	0x0004
        /*0022*/ 	.short	0x0020
        /*0024*/ 	.byte	0x00, 0xf5, 0x21, 0x00


	//----- nvinfo : EIATTR_KPARAM_INFO
	.align		4
.L_101:
        /*0028*/ 	.byte	0x04, 0x17
        /*002a*/ 	.short	(.L_103 - .L_102)
.L_102:
        /*002c*/ 	.word	0x00000000
        /*0030*/ 	.short	0x0003
        /*0032*/ 	.short	0x0018
        /*0034*/ 	.byte	0x00, 0xf5, 0x21, 0x00


	//----- nvinfo : EIATTR_KPARAM_INFO
	.align		4
.L_103:
        /*0038*/ 	.byte	0x04, 0x17
        /*003a*/ 	.short	(.L_105 - .L_104)
.L_104:
        /*003c*/ 	.word	0x00000000
        /*0040*/ 	.short	0x0002
        /*0042*/ 	.short	0x0010
        /*0044*/ 	.byte	0x00, 0xf5, 0x21, 0x00


	//----- nvinfo : EIATTR_KPARAM_INFO
	.align		4
.L_105:
        /*0048*/ 	.byte	0x04, 0x17
        /*004a*/ 	.short	(.L_107 - .L_106)
.L_106:
        /*004c*/ 	.word	0x00000000
        /*0050*/ 	.short	0x0001
        /*0052*/ 	.short	0x0008
        /*0054*/ 	.byte	0x00, 0xf5, 0x21, 0x00


	//----- nvinfo : EIATTR_KPARAM_INFO
	.align		4
.L_107:
        /*0058*/ 	.byte	0x04, 0x17
        /*005a*/ 	.short	(.L_109 - .L_108)
.L_108:
        /*005c*/ 	.word	0x00000000
        /*0060*/ 	.short	0x0000
        /*0062*/ 	.short	0x0000
        /*0064*/ 	.byte	0x00, 0xf5, 0x21, 0x00


	//----- nvinfo : EIATTR_SPARSE_MMA_MASK
	.align		4
.L_109:
        /*0068*/ 	.byte	0x03, 0x50
        /*006a*/ 	.short	0x0000


	//----- nvinfo : EIATTR_MAXREG_COUNT
	.align		4
        /*006c*/ 	.byte	0x03, 0x1b
        /*006e*/ 	.short	0x00ff


	//----- nvinfo : EIATTR_MERCURY_ISA_VERSION
	.align		4
        /*0070*/ 	.byte	0x03, 0x5f
        /*0072*/ 	.short	0x0101


	//----- nvinfo : EIATTR_VRC_CTA_INIT_COUNT
	.align		4
        /*0074*/ 	.byte	0x02, 0x4a
	.zero		1
	.zero		1


	//----- nvinfo : EIATTR_EXIT_INSTR_OFFSETS
	.align		4
        /*0078*/ 	.byte	0x04, 0x1c
        /*007a*/ 	.short	(.L_111 - .L_110)


	//   ....[0]....
.L_110:
        /*007c*/ 	.word	0x000000c0


	//   ....[1]....
        /*0080*/ 	.word	0x000005c0


	//----- nvinfo : EIATTR_CRS_STACK_SIZE
	.align		4
.L_111:
        /*0084*/ 	.byte	0x04, 0x1e
        /*0086*/ 	.short	(.L_113 - .L_112)
.L_112:
        /*0088*/ 	.word	0x00000000


	//----- nvinfo : EIATTR_CBANK_PARAM_SIZE
	.align		4
.L_113:
        /*008c*/ 	.byte	0x03, 0x19
        /*008e*/ 	.short	0x0030


	//----- nvinfo : EIATTR_PARAM_CBANK
	.align		4
        /*0090*/ 	.byte	0x04, 0x0a
        /*0092*/ 	.short	(.L_115 - .L_114)
	.align		4
.L_114:
        /*0094*/ 	.word	index@(.nv.constant0._Z5k_divPdS_S_S_S_S_)
        /*0098*/ 	.short	0x0380
        /*009a*/ 	.short	0x0030


	//----- nvinfo : EIATTR_SW_WAR
	.align		4
.L_115:
        /*009c*/ 	.byte	0x04, 0x36
        /*009e*/ 	.short	(.L_117 - .L_116)
.L_116:
        /*00a0*/ 	.word	0x00000008
.L_117:


//--------------------- .nv.info._Z5k_advPdS_S_S_ --------------------------
	.section	.nv.info._Z5k_advPdS_S_S_,"",@"SHT_CUDA_INFO"
	.sectionflags	@""
	.align	4


	//----- nvinfo : EIATTR_CUDA_API_VERSION
	.align		4
        /*0000*/ 	.byte	0x04, 0x37
        /*0002*/ 	.short	(.L_119 - .L_118)
.L_118:
        /*0004*/ 	.word	0x00000082


	//----- nvinfo : EIATTR_KPARAM_INFO
	.align		4
.L_119:
        /*0008*/ 	.byte	0x04, 0x17
        /*000a*/ 	.short	(.L_121 - .L_120)
.L_120:
        /*000c*/ 	.word	0x00000000
        /*0010*/ 	.short	0x0003
        /*0012*/ 	.short	0x0018
        /*0014*/ 	.byte	0x00, 0xf5, 0x21, 0x00


	//----- nvinfo : EIATTR_KPARAM_INFO
	.align		4
.L_121:
        /*0018*/ 	.byte	0x04, 0x17
        /*001a*/ 	.short	(.L_123 - .L_122)
.L_122:
        /*001c*/ 	.word	0x00000000
        /*0020*/ 	.short	0x0002
        /*0022*/ 	.short	0x0010
        /*0024*/ 	.byte	0x00, 0xf5, 0x21, 0x00


	//----- nvinfo : EIATTR_KPARAM_INFO
	.align		4
.L_123:
        /*0028*/ 	.byte	0x04, 0x17
        /*002a*/ 	.short	(.L_125 - .L_124)
.L_124:
        /*002c*/ 	.word	0x00000000
        /*0030*/ 	.short	0x0001
        /*0032*/ 	.short	0x0008
        /*0034*/ 	.byte	0x00, 0xf5, 0x21, 0x00


	//----- nvinfo : EIATTR_KPARAM_INFO
	.align		4
.L_125:
        /*0038*/ 	.byte	0x04, 0x17
        /*003a*/ 	.short	(.L_127 - .L_126)
.L_126:
        /*003c*/ 	.word	0x00000000
        /*0040*/ 	.short	0x0000
        /*0042*/ 	.short	0x0000
        /*0044*/ 	.byte	0x00, 0xf5, 0x21, 0x00


	//----- nvinfo : EIATTR_SPARSE_MMA_MASK
	.align		4
.L_127:
        /*0048*/ 	.byte	0x03, 0x50
        /*004a*/ 	.short	0x0000


	//----- nvinfo : EIATTR_MAXREG_COUNT
	.align		4
        /*004c*/ 	.byte	0x03, 0x1b
        /*004e*/ 	.short	0x00ff


	//----- nvinfo : EIATTR_MERCURY_ISA_VERSION
	.align		4
        /*0050*/ 	.byte	0x03, 0x5f
        /*0052*/ 	.short	0x0101


	//----- nvinfo : EIATTR_VRC_CTA_INIT_COUNT
	.align		4
        /*0054*/ 	.byte	0x02, 0x4a
	.zero		1
	.zero		1


	//----- nvinfo : EIATTR_EXIT_INSTR_OFFSETS
	.align		4
        /*0058*/ 	.byte	0x04, 0x1c
        /*005a*/ 	.short	(.L_129 - .L_128)


	//   ....[0]....
.L_128:
        /*005c*/ 	.word	0x000000c0


	//   ....[1]....
        /*0060*/ 	.word	0x000010a0


	//----- nvinfo : EIATTR_CRS_STACK_SIZE
	.align		4
.L_129:
        /*0064*/ 	.byte	0x04, 0x1e
        /*0066*/ 	.short	(.L_131 - .L_130)
.L_130:
        /*0068*/ 	.word	0x00000000


	//----- nvinfo : EIATTR_CBANK_PARAM_SIZE
	.align		4
.L_131:
        /*006c*/ 	.byte	0x03, 0x19
        /*006e*/ 	.short	0x0020


	//----- nvinfo : EIATTR_PARAM_CBANK
	.align		4
        /*0070*/ 	.byte	0x04, 0x0a
        /*0072*/ 	.short	(.L_133 - .L_132)
	.align		4
.L_132:
        /*0074*/ 	.word	index@(.nv.constant0._Z5k_advPdS_S_S_)
        /*0078*/ 	.short	0x0380
        /*007a*/ 	.short	0x0020


	//----- nvinfo : EIATTR_SW_WAR
	.align		4
.L_133:
        /*007c*/ 	.byte	0x04, 0x36
        /*007e*/ 	.short	(.L_135 - .L_134)
.L_134:
        /*0080*/ 	.word	0x00000008
.L_135:


//--------------------- .nv.info._Z5k_linPdS_S_dd --------------------------
	.section	.nv.info._Z5k_linPdS_S_dd,"",@"SHT_CUDA_INFO"
	.sectionflags	@""
	.align	4


	//----- nvinfo : EIATTR_CUDA_API_VERSION
	.align		4
        /*0000*/ 	.byte	0x04, 0x37
        /*0002*/ 	.short	(.L_137 - .L_136)
.L_136:
        /*0004*/ 	.word	0x00000082


	//----- nvinfo : EIATTR_KPARAM_INFO
	.align		4
.L_137:
        /*0008*/ 	.byte	0x04, 0x17
        /*000a*/ 	.short	(.L_139 - .L_138)
.L_138:
        /*000c*/ 	.word	0x00000000
        /*0010*/ 	.short	0x0004
        /*0012*/ 	.short	0x0020
        /*0014*/ 	.byte	0x00, 0xf0, 0x21, 0x00


	//----- nvinfo : EIATTR_KPARAM_INFO
	.align		4
.L_139:
        /*0018*/ 	.byte	0x04, 0x17
        /*001a*/ 	.short	(.L_141 - .L_140)
.L_140:
        /*001c*/ 	.word	0x00000000
        /*0020*/ 	.short	0x0003
        /*0022*/ 	.short	0x0018
        /*0024*/ 	.byte	0x00, 0xf0, 0x21, 0x00


	//----- nvinfo : EIATTR_KPARAM_INFO
	.align		4
.L_141:
        /*0028*/ 	.byte	0x04, 0x17
        /*002a*/ 	.short	(.L_143 - .L_142)
.L_142:
        /*002c*/ 	.word	0x00000000
        /*0030*/ 	.short	0x0002
        /*0032*/ 	.short	0x0010
        /*0034*/ 	.byte	0x00, 0xf5, 0x21, 0x00


	//----- nvinfo : EIATTR_KPARAM_INFO
	.align		4
.L_143:
        /*0038*/ 	.byte	0x04, 0x17
        /*003a*/ 	.short	(.L_145 - .L_144)
.L_144:
        /*003c*/ 	.word	0x00000000
        /*0040*/ 	.short	0x0001
        /*0042*/ 	.short	0x0008
        /*0044*/ 	.byte	0x00, 0xf5, 0x21, 0x00


	//----- nvinfo : EIATTR_KPARAM_INFO
	.align		4
.L_145:
        /*0048*/ 	.byte	0x04, 0x17
        /*004a*/ 	.short	(.L_147 - .L_146)
.L_146:
        /*004c*/ 	.word	0x00000000
        /*0050*/ 	.short	0x0000
        /*0052*/ 	.short	0x0000
        /*0054*/ 	.byte	0x00, 0xf5, 0x21, 0x00


	//----- nvinfo : EIATTR_SPARSE_MMA_MASK
	.align		4
.L_147:
        /*0058*/ 	.byte	0x03, 0x50
        /*005a*/ 	.short	0x0000


	//----- nvinfo : EIATTR_MAXREG_COUNT
	.align		4
        /*005c*/ 	.byte	0x03, 0x1b
        /*005e*/ 	.short	0x00ff


	//----- nvinfo : EIATTR_MERCURY_ISA_VERSION
	.align		4
        /*0060*/ 	.byte	0x03, 0x5f
        /*0062*/ 	.short	0x0101


	//----- nvinfo : EIATTR_VRC_CTA_INIT_COUNT
	.align		4
        /*0064*/ 	.byte	0x02, 0x4a
	.zero		1
	.zero		1


	//----- nvinfo : EIATTR_EXIT_INSTR_OFFSETS
	.align		4
        /*0068*/ 	.byte	0x04, 0x1c
        /*006a*/ 	.short	(.L_149 - .L_148)


	//   ....[0]....
.L_148:
        /*006c*/ 	.word	0x000000c0


	//   ....[1]....
        /*0070*/ 	.word	0x00000450


	//----- nvinfo : EIATTR_CRS_STACK_SIZE
	.align		4
.L_149:
        /*0074*/ 	.byte	0x04, 0x1e
        /*0076*/ 	.short	(.L_151 - .L_150)
.L_150:
        /*0078*/ 	.word	0x00000000


	//----- nvinfo : EIATTR_CBANK_PARAM_SIZE
	.align		4
.L_151:
        /*007c*/ 	.byte	0x03, 0x19
        /*007e*/ 	.short	0x0028


	//----- nvinfo : EIATTR_PARAM_CBANK
	.align		4
        /*0080*/ 	.byte	0x04, 0x0a
        /*0082*/ 	.short	(.L_153 - .L_152)
	.align		4
.L_152:
        /*0084*/ 	.word	index@(.nv.constant0._Z5k_linPdS_S_dd)
        /*0088*/ 	.short	0x0380
        /*008a*/ 	.short	0x0028


	//----- nvinfo : EIATTR_SW_WAR
	.align		4
.L_153:
        /*008c*/ 	.byte	0x04, 0x36
        /*008e*/ 	.short	(.L_155 - .L_154)
.L_154:
        /*0090*/ 	.word	0x00000008
.L_155:


//--------------------- .nv.info._Z6k_seedPdS_S_  --------------------------
	.section	.nv.info._Z6k_seedPdS_S_,"",@"SHT_CUDA_INFO"
	.sectionflags	@""
	.align	4


	//----- nvinfo : EIATTR_CUDA_API_VERSION
	.align		4
        /*0000*/ 	.byte	0x04, 0x37
        /*0002*/ 	.short	(.L_157 - .L_156)
.L_156:
        /*0004*/ 	.word	0x00000082


	//----- nvinfo : EIATTR_KPARAM_INFO
	.align		4
.L_157:
        /*0008*/ 	.byte	0x04, 0x17
        /*000a*/ 	.short	(.L_159 - .L_158)
.L_158:
        /*000c*/ 	.word	0x00000000
        /*0010*/ 	.short	0x0002
        /*0012*/ 	.short	0x0010
        /*0014*/ 	.byte	0x00, 0xf5, 0x21, 0x00


	//----- nvinfo : EIATTR_KPARAM_INFO
	.align		4
.L_159:
        /*0018*/ 	.byte	0x04, 0x17
        /*001a*/ 	.short	(.L_161 - .L_160)
.L_160:
        /*001c*/ 	.word	0x00000000
        /*0020*/ 	.short	0x0001
        /*0022*/ 	.short	0x0008
        /*0024*/ 	.byte	0x00, 0xf5, 0x21, 0x00


	//----- nvinfo : EIATTR_KPARAM_INFO
	.align		4
.L_161:
        /*0028*/ 	.byte	0x04, 0x17
        /*002a*/ 	.short	(.L_163 - .L_162)
.L_162:
        /*002c*/ 	.word	0x00000000
        /*0030*/ 	.short	0x0000
        /*0032*/ 	.short	0x0000
        /*0034*/ 	.byte	0x00, 0xf5, 0x21, 0x00


	//----- nvinfo : EIATTR_SPARSE_MMA_MASK
	.align		4
.L_163:
        /*0038*/ 	.byte	0x03, 0x50
        /*003a*/ 	.short	0x0000


	//----- nvinfo : EIATTR_MAXREG_COUNT
	.align		4
        /*003c*/ 	.byte	0x03, 0x1b
        /*003e*/ 	.short	0x00ff


	//----- nvinfo : EIATTR_MERCURY_ISA_VERSION
	.align		4
        /*0040*/ 	.byte	0x03, 0x5f
        /*0042*/ 	.short	0x0101


	//----- nvinfo : EIATTR_VRC_CTA_INIT_COUNT
	.align		4
        /*0044*/ 	.byte	0x02, 0x4a
	.zero		1
	.zero		1


	//----- nvinfo : EIATTR_EXIT_INSTR_OFFSETS
	.align		4
        /*0048*/ 	.byte	0x04, 0x1c
        /*004a*/ 	.short	(.L_165 - .L_164)


	//   ....[0]....
.L_164:
        /*004c*/ 	.word	0x00000120


	//   ....[1]....
        /*0050*/ 	.word	0x00000c20


	//----- nvinfo : EIATTR_CRS_STACK_SIZE
	.align		4
.L_165:
        /*0054*/ 	.byte	0x04, 0x1e
        /*0056*/ 	.short	(.L_167 - .L_166)
.L_166:
        /*0058*/ 	.word	0x00000000


	//----- nvinfo : EIATTR_CBANK_PARAM_SIZE
	.align		4
.L_167:
        /*005c*/ 	.byte	0x03, 0x19
        /*005e*/ 	.short	0x0018


	//----- nvinfo : EIATTR_PARAM_CBANK
	.align		4
        /*0060*/ 	.byte	0x04, 0x0a
        /*0062*/ 	.short	(.L_169 - .L_168)
	.align		4
.L_168:
        /*0064*/ 	.word	index@(.nv.constant0._Z6k_seedPdS_S_)
        /*0068*/ 	.short	0x0380
        /*006a*/ 	.short	0x0018


	//----- nvinfo : EIATTR_SW_WAR
	.align		4
.L_169:
        /*006c*/ 	.byte	0x04, 0x36
        /*006e*/ 	.short	(.L_171 - .L_170)
.L_170:
        /*0070*/ 	.word	0x00000008
.L_171:


//--------------------- .nv.info._Z7k_decayPd     --------------------------
	.section	.nv.info._Z7k_decayPd,"",@"SHT_CUDA_INFO"
	.sectionflags	@""
	.align	4


	//----- nvinfo : EIATTR_CUDA_API_VERSION
	.align		4
        /*0000*/ 	.byte	0x04, 0x37
        /*0002*/ 	.short	(.L_173 - .L_172)
.L_172:
        /*0004*/ 	.word	0x00000082


	//----- nvinfo : EIATTR_KPARAM_INFO
	.align		4
.L_173:
        /*0008*/ 	.byte	0x04, 0x17
        /*000a*/ 	.short	(.L_175 - .L_174)
.L_174:
        /*000c*/ 	.word	0x00000000
        /*0010*/ 	.short	0x0000
        /*0012*/ 	.short	0x0000
        /*0014*/ 	.byte	0x00, 0xf5, 0x21, 0x00


	//----- nvinfo : EIATTR_SPARSE_MMA_MASK
	.align		4
.L_175:
        /*0018*/ 	.byte	0x03, 0x50
        /*001a*/ 	.short	0x0000


	//----- nvinfo : EIATTR_MAXREG_COUNT
	.align		4
        /*001c*/ 	.byte	0x03, 0x1b
        /*001e*/ 	.short	0x00ff


	//----- nvinfo : EIATTR_MERCURY_ISA_VERSION
	.align		4
        /*0020*/ 	.byte	0x03, 0x5f
        /*0022*/ 	.short	0x0101


	//----- nvinfo : EIATTR_VRC_CTA_INIT_COUNT
	.align		4
        /*0024*/ 	.byte	0x02, 0x4a
	.zero		1
	.zero		1


	//----- nvinfo : EIATTR_EXIT_INSTR_OFFSETS
	.align		4
        /*0028*/ 	.byte	0x04, 0x1c
        /*002a*/ 	.short	(.L_177 - .L_176)


	//   ....[0]....
.L_176:
        /*002c*/ 	.word	0x000000c0


	//   ....[1]....
        /*0030*/ 	.word	0x00000190


	//----- nvinfo : EIATTR_CBANK_PARAM_SIZE
	.align		4
.L_177:
        /*0034*/ 	.byte	0x03, 0x19
        /*0036*/ 	.short	0x0008


	//----- nvinfo : EIATTR_PARAM_CBANK
	.align		4
        /*0038*/ 	.byte	0x04, 0x0a
        /*003a*/ 	.short	(.L_179 - .L_178)
	.align		4
.L_178:
        /*003c*/ 	.word	index@(.nv.constant0._Z7k_decayPd)
        /*0040*/ 	.short	0x0380
        /*0042*/ 	.short	0x0008


	//----- nvinfo : EIATTR_SW_WAR
	.align		4
.L_179:
        /*0044*/ 	.byte	0x04, 0x36
        /*0046*/ 	.short	(.L_181 - .L_180)
.L_180:
        /*0048*/ 	.word	0x00000008
.L_181:


//--------------------- .nv.callgraph             --------------------------
	.section	.nv.callgraph,"",@"SHT_CUDA_CALLGRAPH"
	.align	4
	.sectionentsize	8
	.align		4
        /*0000*/ 	.word	0x00000000
	.align		4
        /*0004*/ 	.word	0xffffffff
	.align		4
        /*0008*/ 	.word	0x00000000
	.align		4
        /*000c*/ 	.word	0xfffffffe
	.align		4
        /*0010*/ 	.word	0x00000000
	.align		4
        /*0014*/ 	.word	0xfffffffd
	.align		4
        /*0018*/ 	.word	0x00000000
	.align		4
        /*001c*/ 	.word	0xfffffffc


//--------------------- .nv.constant4             --------------------------
	.section	.nv.constant4,"a",@progbits
	.align	8
	.align		8
.nv.constant4:
        /*0000*/ 	.dword	__cudart_i2opi_d
	.align		8
        /*0008*/ 	.dword	__cudart_sin_cos_coeffs


//--------------------- .text._Z12k_add_sourcePdS_S_i --------------------------
	.section	.text._Z12k_add_sourcePdS_S_i,"ax",@progbits
	.align	128
        .global         _Z12k_add_sourcePdS_S_i
        .type           _Z12k_add_sourcePdS_S_i,@function
        .size           _Z12k_add_sourcePdS_S_i,(.L_x_88 - _Z12k_add_sourcePdS_S_i)
        .other          _Z12k_add_sourcePdS_S_i,@"STO_CUDA_ENTRY STV_DEFAULT"
_Z12k_add_sourcePdS_S_i:
.text._Z12k_add_sourcePdS_S_i:
[----:B------:R-:W0:Y:S01]  /*0000*/  LDC R1, c[0x0][0x37c] ;  /* 0x0000df00ff017b82 */ /* 0x000e220000000800 */
[----:B------:R-:W1:Y:S01]  /*0010*/  LDCU UR4, c[0x0][0x398] ;  /* 0x00007300ff0477ac */ /* 0x000e620008000800 */
[----:B------:R-:W2:Y:S06]  /*0020*/  S2R R3, SR_TID.X ;  /* 0x0000000000037919 */ /* 0x000eac0000002100 */
[----:B------:R-:W2:Y:S01]  /*0030*/  S2UR UR6, SR_CTAID.X ;  /* 0x00000000000679c3 */ /* 0x000ea20000002500 */
[----:B0-----:R-:W-:Y:S01]  /*0040*/  VIADD R1, R1, 0xffffffd8 ;  /* 0xffffffd801017836 */ /* 0x001fe20000000000 */
[----:B------:R-:W-:Y:S01]  /*0050*/  UMOV UR5, 0x3f8eb851 ;  /* 0x3f8eb85100057882 */ /* 0x000fe20000000000 */
[----:B------:R-:W0:Y:S05]  /*0060*/  S2R R5, SR_TID.Y ;  /* 0x0000000000057919 */ /* 0x000e2a0000002200 */
[----:B------:R-:W2:Y:S01]  /*0070*/  LDC R0, c[0x0][0x360] ;  /* 0x0000d800ff007b82 */ /* 0x000ea20000000800 */
[----:B-1----:R-:W1:Y:S07]  /*0080*/  I2F.F64 R6, UR4 ;  /* 0x0000000400067d12 */ /* 0x002e6e0008201c00 */
[----:B------:R-:W0:Y:S01]  /*0090*/  S2UR UR7, SR_CTAID.Y ;  /* 0x00000000000779c3 */ /* 0x000e220000002600 */
[----:B------:R-:W-:-:S07]  /*00a0*/  UMOV UR4, 0xeb851eb8 ;  /* 0xeb851eb800047882 */ /* 0x000fce0000000000 */
[----:B------:R-:W0:Y:S01]  /*00b0*/  LDC R2, c[0x0][0x364] ;  /* 0x0000d900ff027b82 */ /* 0x000e220000000800 */
[----:B-1----:R-:W-:Y:S01]  /*00c0*/  DMUL R20, R6, UR4 ;  /* 0x0000000406147c28 */ /* 0x002fe20008000000 */
[----:B--2---:R-:W-:Y:S01]  /*00d0*/  IMAD R0, R0, UR6, R3 ;  /* 0x0000000600007c24 */ /* 0x004fe2000f8e0203 */
[----:B------:R-:W1:Y:S03]  /*00e0*/  LDCU.64 UR4, c[0x0][0x358] ;  /* 0x00006b00ff0477ac */ /* 0x000e660008000a00 */
[----:B------:R-:W-:-:S03]  /*00f0*/  VIADD R0, R0, 0x1 ;  /* 0x0000000100007836 */ /* 0x000fc60000000000 */
[----:B------:R-:W-:Y:S01]  /*0100*/  DSETP.NEU.AND P0, PT, |R20|, +INF , PT ;  /* 0x7ff000001400742a */ /* 0x000fe20003f0d200 */
[----:B0-----:R-:W-:-:S13]  /*0110*/  IMAD R3, R2, UR7, R5 ;  /* 0x0000000702037c24 */ /* 0x001fda000f8e0205 */
[----:B------:R-:W-:Y:S01]  /*0120*/  @!P0 DMUL R4, RZ, R20 ;  /* 0x00000014ff048228 */ /* 0x000fe20000000000 */
[----:B------:R-:W-:Y:S02]  /*0130*/  VIADD R3, R3, 0x1 ;  /* 0x0000000103037836 */ /* 0x000fe40000000000 */
[----:B------:R-:W-:Y:S01]  /*0140*/  @!P0 IMAD.MOV.U32 R2, RZ, RZ, 0x1 ;  /* 0x00000001ff028424 */ /* 0x000fe200078e00ff */
[----:B-1----:R-:W-:Y:S07]  /*0150*/  @!P0 BRA `(.L_x_0) ;  /* 0x0000000000608947 */ /* 0x002fee0003800000 */
[----:B------:R-:W-:Y:S01]  /*0160*/  UMOV UR6, 0x6dc9c883 ;  /* 0x6dc9c88300067882 */ /* 0x000fe20000000000 */
[----:B------:R-:W-:Y:S01]  /*0170*/  UMOV UR7, 0x3fe45f30 ;  /* 0x3fe45f3000077882 */ /* 0x000fe20000000000 */
[C---:B------:R-:W-:Y:S02]  /*0180*/  DSETP.GE.AND P0, PT, |R20|.reuse, 2.14748364800000000000e+09, PT ;  /* 0x41e000001400742a */ /* 0x040fe40003f06200 */
[----:B------:R-:W-:Y:S01]  /*0190*/  DMUL R8, R20, UR6 ;  /* 0x0000000614087c28 */ /* 0x000fe20008000000 */
[----:B------:R-:W-:Y:S01]  /*01a0*/  UMOV UR6, 0x54442d18 ;  /* 0x54442d1800067882 */ /* 0x000fe20000000000 */
[----:B------:R-:W-:-:S04]  /*01b0*/  UMOV UR7, 0x3ff921fb ;  /* 0x3ff921fb00077882 */ /* 0x000fc80000000000 */
[----:B------:R-:W0:Y:S08]  /*01c0*/  F2I.F64 R2, R8 ;  /* 0x0000000800027311 */ /* 0x000e300000301100 */
[----:B0-----:R-:W0:Y:S02]  /*01d0*/  I2F.F64 R4, R2 ;  /* 0x0000000200047312 */ /* 0x001e240000201c00 */
[----:B0-----:R-:W-:Y:S01]  /*01e0*/  DFMA R10, R4, -UR6, R20 ;  /* 0x80000006040a7c2b */ /* 0x001fe20008000014 */
[----:B------:R-:W-:Y:S01]  /*01f0*/  UMOV UR6, 0x33145c00 ;  /* 0x33145c0000067882 */ /* 0x000fe20000000000 */
[----:B------:R-:W-:-:S06]  /*0200*/  UMOV UR7, 0x3c91a626 ;  /* 0x3c91a62600077882 */ /* 0x000fcc0000000000 */
[----:B------:R-:W-:Y:S01]  /*0210*/  DFMA R10, R4, -UR6, R10 ;  /* 0x80000006040a7c2b */ /* 0x000fe2000800000a */
[----:B------:R-:W-:Y:S01]  /*0220*/  UMOV UR6, 0x252049c0 ;  /* 0x252049c000067882 */ /* 0x000fe20000000000 */
[----:B------:R-:W-:-:S06]  /*0230*/  UMOV UR7, 0x397b839a ;  /* 0x397b839a00077882 */ /* 0x000fcc0000000000 */
[----:B------:R-:W-:Y:S01]  /*0240*/  DFMA R4, R4, -UR6, R10 ;  /* 0x8000000604047c2b */ /* 0x000fe2000800000a */
[----:B------:R-:W-:Y:S10]  /*0250*/  @!P0 BRA `(.L_x_1) ;  /* 0x00000000001c8947 */ /* 0x000ff40003800000 */
[----:B------:R-:W-:Y:S01]  /*0260*/  IMAD.MOV.U32 R14, RZ, RZ, R20 ;  /* 0x000000ffff0e7224 */ /* 0x000fe200078e0014 */
[----:B------:R-:W-:Y:S01]  /*0270*/  MOV R4, 0x2a0 ;  /* 0x000002a000047802 */ /* 0x000fe20000000f00 */
[----:B------:R-:W-:-:S07]  /*0280*/  IMAD.MOV.U32 R9, RZ, RZ, R21 ;  /* 0x000000ffff097224 */ /* 0x000fce00078e0015 */
[----:B------:R-:W-:Y:S05]  /*0290*/  CALL.REL.NOINC `($_Z12k_add_sourcePdS_S_i$__internal_trig_reduction_slowpathd) ;  /* 0x0000001c007c7944 */ /* 0x000fea0003c00000 */
[----:B------:R-:W-:Y:S02]  /*02a0*/  IMAD.MOV.U32 R2, RZ, RZ, R10 ;  /* 0x000000ffff027224 */ /* 0x000fe400078e000a */
[----:B------:R-:W-:Y:S02]  /*02b0*/  IMAD.MOV.U32 R4, RZ, RZ, R14 ;  /* 0x000000ffff047224 */ /* 0x000fe400078e000e */
[----:B------:R-:W-:-:S07]  /*02c0*/  IMAD.MOV.U32 R5, RZ, RZ, R15 ;  /* 0x000000ffff057224 */ /* 0x000fce00078e000f */
.L_x_1:
[----:B------:R-:W-:-:S07]  /*02d0*/  VIADD R2, R2, 0x1 ;  /* 0x0000000102027836 */ /* 0x000fce0000000000 */
.L_x_0:
[----:B------:R-:W0:Y:S01]  /*02e0*/  LDCU.64 UR6, c[0x4][0x8] ;  /* 0x01000100ff0677ac */ /* 0x000e220008000a00 */
[----:B------:R-:W-:-:S05]  /*02f0*/  IMAD.SHL.U32 R8, R2, 0x40, RZ ;  /* 0x0000004002087824 */ /* 0x000fca00078e00ff */
[----:B------:R-:W-:-:S04]  /*0300*/  LOP3.LUT R8, R8, 0x40, RZ, 0xc0, !PT ;  /* 0x0000004008087812 */ /* 0x000fc800078ec0ff */
[----:B0-----:R-:W-:-:S05]  /*0310*/  IADD3 R26, P0, PT, R8, UR6, RZ ;  /* 0x00000006081a7c10 */ /* 0x001fca000ff1e0ff */
[----:B------:R-:W-:-:S05]  /*0320*/  IMAD.X R27, RZ, RZ, UR7, P0 ;  /* 0x00000007ff1b7e24 */ /* 0x000fca00080e06ff */
[----:B------:R-:W2:Y:S04]  /*0330*/  LDG.E.128.CONSTANT R8, desc[UR4][R26.64] ;  /* 0x000000041a087981 */ /* 0x000ea8000c1e9d00 */
[----:B------:R-:W3:Y:S04]  /*0340*/  LDG.E.128.CONSTANT R12, desc[UR4][R26.64+0x10] ;  /* 0x000010041a0c7981 */ /* 0x000ee8000c1e9d00 */
[----:B------:R-:W4:Y:S01]  /*0350*/  LDG.E.128.CONSTANT R16, desc[UR4][R26.64+0x20] ;  /* 0x000020041a107981 */ /* 0x000f22000c1e9d00 */
[----:B------:R-:W-:Y:S01]  /*0360*/  LOP3.LUT R22, R2, 0x1, RZ, 0xc0, !PT ;  /* 0x0000000102167812 */ /* 0x000fe200078ec0ff */
[----:B------:R-:W-:-:S02]  /*0370*/  IMAD.MOV.U32 R24, RZ, RZ, 0x20fd8164 ;  /* 0x20fd8164ff187424 */ /* 0x000fc400078e00ff */
[----:B------:R-:W-:Y:S01]  /*0380*/  IMAD.MOV.U32 R25, RZ, RZ, 0x3da8ff83 ;  /* 0x3da8ff83ff197424 */ /* 0x000fe200078e00ff */
[----:B------:R-:W-:Y:S01]  /*0390*/  ISETP.NE.U32.AND P0, PT, R22, 0x1, PT ;  /* 0x000000011600780c */ /* 0x000fe20003f05070 */
[----:B------:R-:W-:-:S03]  /*03a0*/  DMUL R22, R4, R4 ;  /* 0x0000000404167228 */ /* 0x000fc60000000000 */
[----:B------:R-:W-:Y:S02]  /*03b0*/  FSEL R24, R24, -8.06006814911005101289e+34, !P0 ;  /* 0xf9785eba18187808 */ /* 0x000fe40004000000 */
[----:B------:R-:W-:-:S06]  /*03c0*/  FSEL R25, -R25, 0.11223486810922622681, !P0 ;  /* 0x3de5db6519197808 */ /* 0x000fcc0004000100 */
[----:B--2---:R-:W-:-:S08]  /*03d0*/  DFMA R8, R22, R24, R8 ;  /* 0x000000181608722b */ /* 0x004fd00000000008 */
[----:B------:R-:W-:-:S08]  /*03e0*/  DFMA R8, R22, R8, R10 ;  /* 0x000000081608722b */ /* 0x000fd0000000000a */
[----:B---3--:R-:W-:-:S08]  /*03f0*/  DFMA R8, R22, R8, R12 ;  /* 0x000000081608722b */ /* 0x008fd0000000000c */
[----:B------:R-:W-:-:S08]  /*0400*/  DFMA R8, R22, R8, R14 ;  /* 0x000000081608722b */ /* 0x000fd0000000000e */
[----:B----4-:R-:W-:-:S08]  /*0410*/  DFMA R8, R22, R8, R16 ;  /* 0x000000081608722b */ /* 0x010fd00000000010 */
[----:B------:R-:W-:-:S08]  /*0420*/  DFMA R8, R22, R8, R18 ;  /* 0x000000081608722b */ /* 0x000fd00000000012 */
[----:B------:R-:W-:Y:S02]  /*0430*/  DFMA R4, R8, R4, R4 ;  /* 0x000000040804722b */ /* 0x000fe40000000004 */
[----:B------:R-:W-:-:S10]  /*0440*/  DFMA R8, R22, R8, 1 ;  /* 0x3ff000001608742b */ /* 0x000fd40000000008 */
[----:B------:R-:W-:Y:S02]  /*0450*/  FSEL R8, R8, R4, !P0 ;  /* 0x0000000408087208 */ /* 0x000fe40004000000 */
[----:B------:R-:W-:Y:S02]  /*0460*/  FSEL R9, R9, R5, !P0 ;  /* 0x0000000509097208 */ /* 0x000fe40004000000 */
[----:B------:R-:W-:-:S04]  /*0470*/  LOP3.LUT P0, RZ, R2, 0x2, RZ, 0xc0, !PT ;  /* 0x0000000202ff7812 */ /* 0x000fc8000780c0ff */
[----:B------:R-:W-:-:S10]  /*0480*/  DADD R4, RZ, -R8 ;  /* 0x00000000ff047229 */ /* 0x000fd40000000808 */
[----:B------:R-:W-:Y:S02]  /*0490*/  FSEL R4, R8, R4, !P0 ;  /* 0x0000000408047208 */ /* 0x000fe40004000000 */
[----:B------:R-:W-:Y:S01]  /*04a0*/  FSEL R5, R9, R5, !P0 ;  /* 0x0000000509057208 */ /* 0x000fe20004000000 */
[----:B------:R-:W-:-:S05]  /*04b0*/  DSETP.NEU.AND P0, PT, |R20|, +INF , PT ;  /* 0x7ff000001400742a */ /* 0x000fca0003f0d200 */
[----:B------:R-:W-:-:S09]  /*04c0*/  DMUL R4, R4, 128 ;  /* 0x4060000004047828 */ /* 0x000fd20000000000 */
[----:B------:R-:W-:Y:S01]  /*04d0*/  @!P0 DMUL R22, RZ, R20 ;  /* 0x00000014ff168228 */ /* 0x000fe20000000000 */
[----:B------:R0:W1:Y:S01]  /*04e0*/  F2I.F64.TRUNC R5, R4 ;  /* 0x0000000400057311 */ /* 0x000062000030d100 */
[----:B------:R-:W-:Y:S01]  /*04f0*/  @!P0 IMAD.MOV.U32 R2, RZ, RZ, RZ ;  /* 0x000000ffff028224 */ /* 0x000fe200078e00ff */
[----:B------:R-:W-:Y:S08]  /*0500*/  @!P0 BRA `(.L_x_2) ;  /* 0x00000000005c8947 */ /* 0x000ff00003800000 */
[----:B------:R-:W-:Y:S01]  /*0510*/  UMOV UR6, 0x6dc9c883 ;  /* 0x6dc9c88300067882 */ /* 0x000fe20000000000 */
[----:B------:R-:W-:Y:S01]  /*0520*/  UMOV UR7, 0x3fe45f30 ;  /* 0x3fe45f3000077882 */ /* 0x000fe20000000000 */
[C---:B------:R-:W-:Y:S02]  /*0530*/  DSETP.GE.AND P0, PT, |R20|.reuse, 2.14748364800000000000e+09, PT ;  /* 0x41e000001400742a */ /* 0x040fe40003f06200 */
[----:B------:R-:W-:Y:S01]  /*0540*/  DMUL R8, R20, UR6 ;  /* 0x0000000614087c28 */ /* 0x000fe20008000000 */
[----:B------:R-:W-:Y:S01]  /*0550*/  UMOV UR6, 0x54442d18 ;  /* 0x54442d1800067882 */ /* 0x000fe20000000000 */
[----:B------:R-:W-:-:S04]  /*0560*/  UMOV UR7, 0x3ff921fb ;  /* 0x3ff921fb00077882 */ /* 0x000fc80000000000 */
[----:B------:R-:W2:Y:S08]  /*0570*/  F2I.F64 R2, R8 ;  /* 0x0000000800027311 */ /* 0x000eb00000301100 */
[----:B--2---:R-:W2:Y:S02]  /*0580*/  I2F.F64 R22, R2 ;  /* 0x0000000200167312 */ /* 0x004ea40000201c00 */
[----:B--2---:R-:W-:Y:S01]  /*0590*/  DFMA R10, R22, -UR6, R20 ;  /* 0x80000006160a7c2b */ /* 0x004fe20008000014 */
        /* <DEDUP_REMOVED lines=8> */
[----:B0-----:R-:W-:Y:S01]  /*0620*/  MOV R4, 0x650 ;  /* 0x0000065000047802 */ /* 0x001fe20000000f00 */
[----:B------:R-:W-:-:S07]  /*0630*/  IMAD.MOV.U32 R9, RZ, RZ, R21 ;  /* 0x000000ffff097224 */ /* 0x000fce00078e0015 */
[----:B-1----:R-:W-:Y:S05]  /*0640*/  CALL.REL.NOINC `($_Z12k_add_sourcePdS_S_i$__internal_trig_reduction_slowpathd) ;  /* 0x0000001800907944 */ /* 0x002fea0003c00000 */
[----:B------:R-:W-:Y:S02]  /*0650*/  IMAD.MOV.U32 R2, RZ, RZ, R10 ;  /* 0x000000ffff027224 */ /* 0x000fe400078e000a */
[----:B------:R-:W-:Y:S02]  /*0660*/  IMAD.MOV.U32 R22, RZ, RZ, R14 ;  /* 0x000000ffff167224 */ /* 0x000fe400078e000e */
[----:B------:R-:W-:-:S07]  /*0670*/  IMAD.MOV.U32 R23, RZ, RZ, R15 ;  /* 0x000000ffff177224 */ /* 0x000fce00078e000f */
.L_x_2:
[----:B------:R-:W2:Y:S01]  /*0680*/  LDCU.64 UR6, c[0x4][0x8] ;  /* 0x01000100ff0677ac */ /* 0x000ea20008000a00 */
[----:B0-----:R-:W-:-:S05]  /*0690*/  IMAD.SHL.U32 R4, R2, 0x40, RZ ;  /* 0x0000004002047824 */ /* 0x001fca00078e00ff */
[----:B------:R-:W-:-:S04]  /*06a0*/  LOP3.LUT R4, R4, 0x40, RZ, 0xc0, !PT ;  /* 0x0000004004047812 */ /* 0x000fc800078ec0ff */
[----:B--2---:R-:W-:-:S05]  /*06b0*/  IADD3 R26, P0, PT, R4, UR6, RZ ;  /* 0x00000006041a7c10 */ /* 0x004fca000ff1e0ff */
[----:B------:R-:W-:-:S05]  /*06c0*/  IMAD.X R27, RZ, RZ, UR7, P0 ;  /* 0x00000007ff1b7e24 */ /* 0x000fca00080e06ff */
[----:B------:R-:W2:Y:S04]  /*06d0*/  LDG.E.128.CONSTANT R8, desc[UR4][R26.64] ;  /* 0x000000041a087981 */ /* 0x000ea8000c1e9d00 */
[----:B------:R-:W3:Y:S04]  /*06e0*/  LDG.E.128.CONSTANT R12, desc[UR4][R26.64+0x10] ;  /* 0x000010041a0c7981 */ /* 0x000ee8000c1e9d00 */
[----:B------:R-:W4:Y:S01]  /*06f0*/  LDG.E.128.CONSTANT R16, desc[UR4][R26.64+0x20] ;  /* 0x000020041a107981 */ /* 0x000f22000c1e9d00 */
[----:B------:R-:W-:Y:S01]  /*0700*/  LOP3.LUT R4, R2, 0x1, RZ, 0xc0, !PT ;  /* 0x0000000102047812 */ /* 0x000fe200078ec0ff */
[----:B------:R-:W-:Y:S01]  /*0710*/  IMAD.MOV.U32 R24, RZ, RZ, 0x20fd8164 ;  /* 0x20fd8164ff187424 */ /* 0x000fe200078e00ff */
[----:B------:R-:W-:Y:S01]  /*0720*/  DMUL R20, R22, R22 ;  /* 0x0000001616147228 */ /* 0x000fe20000000000 */
[----:B------:R-:W-:Y:S01]  /*0730*/  UMOV UR6, 0x47ae147b ;  /* 0x47ae147b00067882 */ /* 0x000fe20000000000 */
[----:B------:R-:W-:Y:S01]  /*0740*/  ISETP.NE.U32.AND P0, PT, R4, 0x1, PT ;  /* 0x000000010400780c */ /* 0x000fe20003f05070 */
[----:B------:R-:W-:Y:S01]  /*0750*/  IMAD.MOV.U32 R4, RZ, RZ, 0x3da8ff83 ;  /* 0x3da8ff83ff047424 */ /* 0x000fe200078e00ff */
[----:B------:R-:W-:-:S02]  /*0760*/  UMOV UR7, 0x3f947ae1 ;  /* 0x3f947ae100077882 */ /* 0x000fc40000000000 */
        /* <DEDUP_REMOVED lines=11> */
[----:B------:R-:W-:Y:S01]  /*0820*/  FSEL R13, R9, R23, !P0 ;  /* 0x00000017090d7208 */ /* 0x000fe20004000000 */
[----:B------:R-:W-:Y:S01]  /*0830*/  DMUL R8, R6, UR6 ;  /* 0x0000000606087c28 */ /* 0x000fe20008000000 */
[----:B------:R-:W-:-:S04]  /*0840*/  LOP3.LUT P0, RZ, R2, 0x2, RZ, 0xc0, !PT ;  /* 0x0000000202ff7812 */ /* 0x000fc8000780c0ff */
[----:B------:R-:W-:-:S10]  /*0850*/  DADD R10, RZ, -R12 ;  /* 0x00000000ff0a7229 */ /* 0x000fd4000000080c */
[----:B------:R-:W-:Y:S02]  /*0860*/  FSEL R6, R12, R10, !P0 ;  /* 0x0000000a0c067208 */ /* 0x000fe40004000000 */
[----:B------:R-:W-:Y:S01]  /*0870*/  FSEL R7, R13, R11, !P0 ;  /* 0x0000000b0d077208 */ /* 0x000fe20004000000 */
[----:B------:R-:W-:-:S05]  /*0880*/  DSETP.NEU.AND P0, PT, |R8|, +INF , PT ;  /* 0x7ff000000800742a */ /* 0x000fca0003f0d200 */
[----:B------:R-:W-:-:S06]  /*0890*/  DMUL R6, R6, 128 ;  /* 0x4060000006067828 */ /* 0x000fcc0000000000 */
[----:B------:R0:W2:Y:S03]  /*08a0*/  F2I.F64.TRUNC R2, R6 ;  /* 0x0000000600027311 */ /* 0x0000a6000030d100 */
[----:B------:R-:W-:Y:S01]  /*08b0*/  @!P0 DMUL R20, RZ, R8 ;  /* 0x00000008ff148228 */ /* 0x000fe20000000000 */
[----:B------:R-:W-:Y:S01]  /*08c0*/  @!P0 IMAD.MOV.U32 R26, RZ, RZ, RZ ;  /* 0x000000ffff1a8224 */ /* 0x000fe200078e00ff */
[----:B------:R-:W-:Y:S09]  /*08d0*/  @!P0 BRA `(.L_x_3) ;  /* 0x0000000000588947 */ /* 0x000ff20003800000 */
[----:B------:R-:W-:Y:S01]  /*08e0*/  UMOV UR6, 0x6dc9c883 ;  /* 0x6dc9c88300067882 */ /* 0x000fe20000000000 */
[----:B------:R-:W-:Y:S01]  /*08f0*/  UMOV UR7, 0x3fe45f30 ;  /* 0x3fe45f3000077882 */ /* 0x000fe20000000000 */
[C---:B------:R-:W-:Y:S02]  /*0900*/  DSETP.GE.AND P0, PT, |R8|.reuse, 2.14748364800000000000e+09, PT ;  /* 0x41e000000800742a */ /* 0x040fe40003f06200 */
[----:B------:R-:W-:Y:S01]  /*0910*/  DMUL R26, R8, UR6 ;  /* 0x00000006081a7c28 */ /* 0x000fe20008000000 */
[----:B------:R-:W-:Y:S01]  /*0920*/  UMOV UR6, 0x54442d18 ;  /* 0x54442d1800067882 */ /* 0x000fe20000000000 */
[----:B------:R-:W-:-:S08]  /*0930*/  UMOV UR7, 0x3ff921fb ;  /* 0x3ff921fb00077882 */ /* 0x000fd00000000000 */
[----:B------:R-:W3:Y:S08]  /*0940*/  F2I.F64 R26, R26 ;  /* 0x0000001a001a7311 */ /* 0x000ef00000301100 */
[----:B---3--:R-:W0:Y:S02]  /*0950*/  I2F.F64 R20, R26 ;  /* 0x0000001a00147312 */ /* 0x008e240000201c00 */
        /* <DEDUP_REMOVED lines=9> */
[----:B------:R-:W-:-:S07]  /*09f0*/  MOV R4, 0xa10 ;  /* 0x00000a1000047802 */ /* 0x000fce0000000f00 */
[----:B-12---:R-:W-:Y:S05]  /*0a00*/  CALL.REL.NOINC `($_Z12k_add_sourcePdS_S_i$__internal_trig_reduction_slowpathd) ;  /* 0x0000001400a07944 */ /* 0x006fea0003c00000 */
[----:B------:R-:W-:Y:S02]  /*0a10*/  IMAD.MOV.U32 R26, RZ, RZ, R10 ;  /* 0x000000ffff1a7224 */ /* 0x000fe400078e000a */
[----:B------:R-:W-:Y:S02]  /*0a20*/  IMAD.MOV.U32 R20, RZ, RZ, R14 ;  /* 0x000000ffff147224 */ /* 0x000fe400078e000e */
[----:B------:R-:W-:-:S07]  /*0a30*/  IMAD.MOV.U32 R21, RZ, RZ, R15 ;  /* 0x000000ffff157224 */ /* 0x000fce00078e000f */
.L_x_3:
[----:B------:R-:W3:Y:S01]  /*0a40*/  LDCU.64 UR6, c[0x4][0x8] ;  /* 0x01000100ff0677ac */ /* 0x000ee20008000a00 */
[----:B------:R-:W-:-:S05]  /*0a50*/  IMAD.SHL.U32 R4, R26, 0x40, RZ ;  /* 0x000000401a047824 */ /* 0x000fca00078e00ff */
[----:B------:R-:W-:-:S04]  /*0a60*/  LOP3.LUT R4, R4, 0x40, RZ, 0xc0, !PT ;  /* 0x0000004004047812 */ /* 0x000fc800078ec0ff */
[----:B---3--:R-:W-:-:S05]  /*0a70*/  IADD3 R28, P0, PT, R4, UR6, RZ ;  /* 0x00000006041c7c10 */ /* 0x008fca000ff1e0ff */
[----:B------:R-:W-:-:S05]  /*0a80*/  IMAD.X R29, RZ, RZ, UR7, P0 ;  /* 0x00000007ff1d7e24 */ /* 0x000fca00080e06ff */
[----:B------:R-:W3:Y:S04]  /*0a90*/  LDG.E.128.CONSTANT R12, desc[UR4][R28.64] ;  /* 0x000000041c0c7981 */ /* 0x000ee8000c1e9d00 */
[----:B------:R-:W4:Y:S04]  /*0aa0*/  LDG.E.128.CONSTANT R16, desc[UR4][R28.64+0x10] ;  /* 0x000010041c107981 */ /* 0x000f28000c1e9d00 */
[----:B------:R3:W5:Y:S01]  /*0ab0*/  LDG.E.128.CONSTANT R8, desc[UR4][R28.64+0x20] ;  /* 0x000020041c087981 */ /* 0x000762000c1e9d00 */
[----:B0-2---:R-:W-:Y:S01]  /*0ac0*/  IADD3 R6, PT, PT, R3, -0x100, -R2 ;  /* 0xffffff0003067810 */ /* 0x005fe20007ffe802 */
[----:B------:R-:W-:Y:S01]  /*0ad0*/  IMAD.MOV.U32 R24, RZ, RZ, 0x20fd8164 ;  /* 0x20fd8164ff187424 */ /* 0x000fe200078e00ff */
[----:B------:R-:W-:Y:S01]  /*0ae0*/  LOP3.LUT R2, R26, 0x1, RZ, 0xc0, !PT ;  /* 0x000000011a027812 */ /* 0x000fe200078ec0ff */
[----:B------:R-:W-:Y:S01]  /*0af0*/  DMUL R22, R20, R20 ;  /* 0x0000001414167228 */ /* 0x000fe20000000000 */
[----:B-1----:R-:W-:-:S02]  /*0b00*/  IADD3 R5, PT, PT, R0, -0x100, -R5 ;  /* 0xffffff0000057810 */ /* 0x002fc40007ffe805 */
[----:B------:R-:W0:Y:S01]  /*0b10*/  I2F.F64 R6, R6 ;  /* 0x0000000600067312 */ /* 0x000e220000201c00 */
[----:B------:R-:W-:Y:S01]  /*0b20*/  ISETP.NE.U32.AND P0, PT, R2, 0x1, PT ;  /* 0x000000010200780c */ /* 0x000fe20003f05070 */
[----:B------:R-:W-:-:S03]  /*0b30*/  IMAD.MOV.U32 R2, RZ, RZ, 0x3da8ff83 ;  /* 0x3da8ff83ff027424 */ /* 0x000fc600078e00ff */
[----:B------:R-:W-:Y:S02]  /*0b40*/  FSEL R24, R24, -8.06006814911005101289e+34, !P0 ;  /* 0xf9785eba18187808 */ /* 0x000fe40004000000 */
[----:B------:R-:W-:Y:S01]  /*0b50*/  FSEL R25, -R2, 0.11223486810922622681, !P0 ;  /* 0x3de5db6502197808 */ /* 0x000fe20004000100 */
[----:B------:R-:W1:Y:S05]  /*0b60*/  I2F.F64 R4, R5 ;  /* 0x0000000500047312 */ /* 0x000e6a0000201c00 */
[----:B---3--:R-:W-:Y:S02]  /*0b70*/  DFMA R24, R22, R24, R12 ;  /* 0x000000181618722b */ /* 0x008fe4000000000c */
[----:B0-----:R-:W-:-:S06]  /*0b80*/  DMUL R12, R6, R6 ;  /* 0x00000006060c7228 */ /* 0x001fcc0000000000 */
[----:B------:R-:W-:Y:S02]  /*0b90*/  DFMA R14, R22, R24, R14 ;  /* 0x00000018160e722b */ /* 0x000fe4000000000e */
[----:B-1----:R-:W-:-:S06]  /*0ba0*/  DFMA R12, R4, R4, R12 ;  /* 0x00000004040c722b */ /* 0x002fcc000000000c */
[----:B----4-:R-:W-:Y:S02]  /*0bb0*/  DFMA R14, R22, R14, R16 ;  /* 0x0000000e160e722b */ /* 0x010fe40000000010 */
[----:B------:R-:W-:-:S14]  /*0bc0*/  DSETP.GEU.AND P1, PT, R12, 9, PT ;  /* 0x402200000c00742a */ /* 0x000fdc0003f2e000 */
[----:B------:R-:W-:Y:S05]  /*0bd0*/  @P1 EXIT ;  /* 0x000000000000194d */ /* 0x000fea0003800000 */
[----:B------:R-:W0:Y:S01]  /*0be0*/  MUFU.RSQ64H R25, R13 ;  /* 0x0000000d00197308 */ /* 0x000e220000001c00 */
[----:B------:R-:W-:Y:S01]  /*0bf0*/  DFMA R14, R22, R14, R18 ;  /* 0x0000000e160e722b */ /* 0x000fe20000000012 */
[----:B------:R-:W-:Y:S01]  /*0c00*/  VIADD R24, R13, 0xfcb00000 ;  /* 0xfcb000000d187836 */ /* 0x000fe20000000000 */
[----:B------:R-:W-:Y:S01]  /*0c10*/  BSSY.RECONVERGENT B0, `(.L_x_4) ;  /* 0x000001e000007945 */ /* 0x000fe20003800200 */
[----:B------:R-:W-:Y:S02]  /*0c20*/  IMAD.MOV.U32 R16, RZ, RZ, 0x0 ;  /* 0x00000000ff107424 */ /* 0x000fe400078e00ff */
[----:B------:R-:W-:-:S03]  /*0c30*/  IMAD.MOV.U32 R17, RZ, RZ, 0x3fd80000 ;  /* 0x3fd80000ff117424 */ /* 0x000fc600078e00ff */
[----:B-----5:R-:W-:Y:S02]  /*0c40*/  DFMA R8, R22, R14, R8 ;  /* 0x0000000e1608722b */ /* 0x020fe40000000008 */
[----:B0-----:R-:W-:-:S06]  /*0c50*/  DMUL R14, R24, R24 ;  /* 0x00000018180e7228 */ /* 0x001fcc0000000000 */
[----:B------:R-:W-:Y:S02]  /*0c60*/  DFMA R10, R22, R8, R10 ;  /* 0x00000008160a722b */ /* 0x000fe4000000000a */
[----:B------:R-:W-:-:S06]  /*0c70*/  DFMA R8, R12, -R14, 1 ;  /* 0x3ff000000c08742b */ /* 0x000fcc000000080e */
[----:B------:R-:W-:Y:S02]  /*0c80*/  DFMA R20, R10, R20, R20 ;  /* 0x000000140a14722b */ /* 0x000fe40000000014 */
[----:B------:R-:W-:Y:S01]  /*0c90*/  DFMA R10, R22, R10, 1 ;  /* 0x3ff00000160a742b */ /* 0x000fe2000000000a */
[----:B------:R-:W-:Y:S01]  /*0ca0*/  IMAD.MOV.U32 R22, RZ, RZ, -0x66666666 ;  /* 0x9999999aff167424 */ /* 0x000fe200078e00ff */
[----:B------:R-:W-:Y:S01]  /*0cb0*/  DFMA R16, R8, R16, 0.5 ;  /* 0x3fe000000810742b */ /* 0x000fe20000000010 */
[----:B------:R-:W-:Y:S01]  /*0cc0*/  IMAD.MOV.U32 R23, RZ, RZ, 0x3fd99999 ;  /* 0x3fd99999ff177424 */ /* 0x000fe200078e00ff */
[----:B------:R-:W-:-:S06]  /*0cd0*/  DMUL R8, R24, R8 ;  /* 0x0000000818087228 */ /* 0x000fcc0000000000 */
[----:B------:R-:W-:Y:S02]  /*0ce0*/  FSEL R14, R10, R20, !P0 ;  /* 0x000000140a0e7208 */ /* 0x000fe40004000000 */
[----:B------:R-:W-:Y:S01]  /*0cf0*/  FSEL R15, R11, R21, !P0 ;  /* 0x000000150b0f7208 */ /* 0x000fe20004000000 */
[----:B------:R-:W-:Y:S01]  /*0d00*/  DFMA R8, R16, R8, R24 ;  /* 0x000000081008722b */ /* 0x000fe20000000018 */
[----:B------:R-:W-:-:S04]  /*0d10*/  LOP3.LUT P0, RZ, R26, 0x2, RZ, 0xc0, !PT ;  /* 0x000000021aff7812 */ /* 0x000fc8000780c0ff */
[----:B------:R-:W-:-:S03]  /*0d20*/  DADD R16, RZ, -R14 ;  /* 0x00000000ff107229 */ /* 0x000fc6000000080e */
[----:B------:R-:W-:Y:S02]  /*0d30*/  DMUL R10, R12, R8 ;  /* 0x000000080c0a7228 */ /* 0x000fe40000000000 */
[----:B------:R-:W-:Y:S02]  /*0d40*/  VIADD R19, R9, 0xfff00000 ;  /* 0xfff0000009137836 */ /* 0x000fe40000000000 */
[----:B------:R-:W-:-:S03]  /*0d50*/  IMAD.MOV.U32 R18, RZ, RZ, R8 ;  /* 0x000000ffff127224 */ /* 0x000fc600078e0008 */
[----:B------:R-:W-:Y:S02]  /*0d60*/  FSEL R14, R14, R16, !P0 ;  /* 0x000000100e0e7208 */ /* 0x000fe40004000000 */
[----:B------:R-:W-:Y:S01]  /*0d70*/  FSEL R15, R15, R17, !P0 ;  /* 0x000000110f0f7208 */ /* 0x000fe20004000000 */
[----:B------:R-:W-:Y:S01]  /*0d80*/  DFMA R20, R10, -R10, R12 ;  /* 0x8000000a0a14722b */ /* 0x000fe2000000000c */
[----:B------:R-:W-:-:S04]  /*0d90*/  ISETP.GE.U32.AND P0, PT, R24, 0x7ca00000, PT ;  /* 0x7ca000001800780c */ /* 0x000fc80003f06070 */
[----:B------:R-:W-:-:S03]  /*0da0*/  DFMA R14, R14, R22, 0.5 ;  /* 0x3fe000000e0e742b */ /* 0x000fc60000000016 */
[----:B------:R-:W-:-:S06]  /*0db0*/  DFMA R16, R20, R18, R10 ;  /* 0x000000121410722b */ /* 0x000fcc000000000a */
[----:B------:R-:W-:Y:S05]  /*0dc0*/  @!P0 BRA `(.L_x_5) ;  /* 0x0000000000088947 */ /* 0x000fea0003800000 */
[----:B------:R-:W-:-:S07]  /*0dd0*/  MOV R2, 0xdf0 ;  /* 0x00000df000027802 */ /* 0x000fce0000000f00 */
[----:B------:R-:W-:Y:S05]  /*0de0*/  CALL.REL.NOINC `($__internal_1_$__cuda_sm20_dsqrt_rn_f64_mediumpath_v1) ;  /* 0x0000000c00e47944 */ /* 0x000fea0003c00000 */
.L_x_5:
[----:B------:R-:W-:Y:S05]  /*0df0*/  BSYNC.RECONVERGENT B0 ;  /* 0x0000000000007941 */ /* 0x000fea0003800200 */
.L_x_4:
[----:B------:R-:W0:Y:S01]  /*0e00*/  MUFU.RCP64H R9, -9 ;  /* 0xc022000000097908 */ /* 0x000e220000001800 */
[----:B------:R-:W-:Y:S01]  /*0e10*/  IMAD.MOV.U32 R18, RZ, RZ, 0x0 ;  /* 0x00000000ff127424 */ /* 0x000fe200078e00ff */
[----:B------:R-:W-:Y:S01]  /*0e20*/  FSETP.GEU.AND P1, PT, |R13|, 6.5827683646048100446e-37, PT ;  /* 0x036000000d00780b */ /* 0x000fe20003f2e200 */
[----:B------:R-:W-:Y:S01]  /*0e30*/  IMAD.MOV.U32 R19, RZ, RZ, 0x40220000 ;  /* 0x40220000ff137424 */ /* 0x000fe200078e00ff */
[----:B------:R-:W-:Y:S01]  /*0e40*/  BSSY.RECONVERGENT B0, `(.L_x_6) ;  /* 0x0000013000007945 */ /* 0x000fe20003800200 */
[----:B------:R-:W-:-:S06]  /*0e50*/  IMAD.MOV.U32 R8, RZ, RZ, 0x1 ;  /* 0x00000001ff087424 */ /* 0x000fcc00078e00ff */
[----:B0-----:R-:W-:-:S08]  /*0e60*/  DFMA R10, R8, R18, 1 ;  /* 0x3ff00000080a742b */ /* 0x001fd00000000012 */
[----:B------:R-:W-:-:S08]  /*0e70*/  DFMA R10, R10, R10, R10 ;  /* 0x0000000a0a0a722b */ /* 0x000fd0000000000a */
[----:B------:R-:W-:-:S08]  /*0e80*/  DFMA R10, R8, R10, R8 ;  /* 0x0000000a080a722b */ /* 0x000fd00000000008 */
[----:B------:R-:W-:-:S08]  /*0e90*/  DFMA R8, R10, R18, 1 ;  /* 0x3ff000000a08742b */ /* 0x000fd00000000012 */
[----:B------:R-:W-:-:S08]  /*0ea0*/  DFMA R8, R10, R8, R10 ;  /* 0x000000080a08722b */ /* 0x000fd0000000000a */
[----:B------:R-:W-:-:S08]  /*0eb0*/  DMUL R10, R12, R8 ;  /* 0x000000080c0a7228 */ /* 0x000fd00000000000 */
[----:B------:R-:W-:-:S08]  /*0ec0*/  DFMA R18, R10, 9, R12 ;  /* 0x402200000a12782b */ /* 0x000fd0000000000c */
[----:B------:R-:W-:-:S10]  /*0ed0*/  DFMA R8, R8, R18, R10 ;  /* 0x000000120808722b */ /* 0x000fd4000000000a */
[----:B------:R-:W-:-:S05]  /*0ee0*/  FFMA R2, RZ, -2.53125, R9 ;  /* 0xc0220000ff027823 */ /* 0x000fca0000000009 */
[----:B------:R-:W-:-:S13]  /*0ef0*/  FSETP.GT.AND P0, PT, |R2|, 1.469367938527859385e-39, PT ;  /* 0x001000000200780b */ /* 0x000fda0003f04200 */
[----:B------:R-:W-:Y:S05]  /*0f00*/  @P0 BRA P1, `(.L_x_7) ;  /* 0x0000000000180947 */ /* 0x000fea0000800000 */
[----:B------:R-:W-:Y:S01]  /*0f10*/  IMAD.MOV.U32 R8, RZ, RZ, RZ ;  /* 0x000000ffff087224 */ /* 0x000fe200078e00ff */
[----:B------:R-:W-:Y:S01]  /*0f20*/  MOV R2, 0xf50 ;  /* 0x00000f5000027802 */ /* 0x000fe20000000f00 */
[----:B------:R-:W-:-:S07]  /*0f30*/  IMAD.MOV.U32 R9, RZ, RZ, -0x3fde0000 ;  /* 0xc0220000ff097424 */ /* 0x000fce00078e00ff */
[----:B------:R-:W-:Y:S05]  /*0f40*/  CALL.REL.NOINC `($__internal_0_$__cuda_sm20_div_rn_f64_full) ;  /* 0x0000000800207944 */ /* 0x000fea0003c00000 */
[----:B------:R-:W-:Y:S02]  /*0f50*/  IMAD.MOV.U32 R8, RZ, RZ, R22 ;  /* 0x000000ffff087224 */ /* 0x000fe400078e0016 */
[----:B------:R-:W-:-:S07]  /*0f60*/  IMAD.MOV.U32 R9, RZ, RZ, R23 ;  /* 0x000000ffff097224 */ /* 0x000fce00078e0017 */
.L_x_7:
[----:B------:R-:W-:Y:S05]  /*0f70*/  BSYNC.RECONVERGENT B0 ;  /* 0x0000000000007941 */ /* 0x000fea0003800200 */
.L_x_6:
[----:B------:R-:W0:Y:S01]  /*0f80*/  LDC.64 R10, c[0x0][0x390] ;  /* 0x0000e400ff0a7b82 */ /* 0x000e220000000a00 */
[----:B------:R-:W-:-:S04]  /*0f90*/  IMAD R0, R3, 0x202, R0 ;  /* 0x0000020203007824 */ /* 0x000fc800078e0200 */
[----:B0-----:R-:W-:-:S05]  /*0fa0*/  IMAD.WIDE R10, R0, 0x8, R10 ;  /* 0x00000008000a7825 */ /* 0x001fca00078e020a */
[----:B------:R0:W5:Y:S01]  /*0fb0*/  LDG.E.64 R2, desc[UR4][R10.64] ;  /* 0x000000040a027981 */ /* 0x000162000c1e1b00 */
[----:B------:R-:W-:Y:S01]  /*0fc0*/  IMAD.MOV.U32 R12, RZ, RZ, 0x652b82fe ;  /* 0x652b82feff0c7424 */ /* 0x000fe200078e00ff */
[----:B------:R-:W-:Y:S01]  /*0fd0*/  UMOV UR6, 0xfefa39ef ;  /* 0xfefa39ef00067882 */ /* 0x000fe20000000000 */
[----:B------:R-:W-:Y:S01]  /*0fe0*/  IMAD.MOV.U32 R13, RZ, RZ, 0x3ff71547 ;  /* 0x3ff71547ff0d7424 */ /* 0x000fe200078e00ff */
[----:B------:R-:W-:Y:S01]  /*0ff0*/  UMOV UR7, 0x3fe62e42 ;  /* 0x3fe62e4200077882 */ /* 0x000fe20000000000 */
[----:B------:R-:W-:Y:S01]  /*1000*/  FSETP.GEU.AND P0, PT, |R9|, 4.1917929649353027344, PT ;  /* 0x4086232b0900780b */ /* 0x000fe20003f0e200 */
[----:B------:R-:W-:Y:S03]  /*1010*/  BSSY.RECONVERGENT B0, `(.L_x_8) ;  /* 0x0000035000007945 */ /* 0x000fe60003800200 */
[----:B------:R-:W-:-:S08]  /*1020*/  DFMA R12, R8, R12, 6.75539944105574400000e+15 ;  /* 0x43380000080c742b */ /* 0x000fd0000000000c */
[----:B------:R-:W-:-:S08]  /*1030*/  DADD R18, R12, -6.75539944105574400000e+15 ;  /* 0xc33800000c127429 */ /* 0x000fd00000000000 */
[----:B------:R-:W-:Y:S01]  /*1040*/  DFMA R20, R18, -UR6, R8 ;  /* 0x8000000612147c2b */ /* 0x000fe20008000008 */
[----:B------:R-:W-:Y:S01]  /*1050*/  UMOV UR6, 0x3b39803f ;  /* 0x3b39803f00067882 */ /* 0x000fe20000000000 */
[----:B------:R-:W-:-:S06]  /*1060*/  UMOV UR7, 0x3c7abc9e ;  /* 0x3c7abc9e00077882 */ /* 0x000fcc0000000000 */
[----:B------:R-:W-:Y:S01]  /*1070*/  DFMA R18, R18, -UR6, R20 ;  /* 0x8000000612127c2b */ /* 0x000fe20008000014 */
[----:B------:R-:W-:Y:S01]  /*1080*/  UMOV UR6, 0x69ce2bdf ;  /* 0x69ce2bdf00067882 */ /* 0x000fe20000000000 */
[----:B------:R-:W-:Y:S01]  /*1090*/  IMAD.MOV.U32 R20, RZ, RZ, -0x35dec16 ;  /* 0xfca213eaff147424 */ /* 0x000fe200078e00ff */
[----:B------:R-:W-:Y:S01]  /*10a0*/  UMOV UR7, 0x3e5ade15 ;  /* 0x3e5ade1500077882 */ /* 0x000fe20000000000 */
[----:B------:R-:W-:-:S06]  /*10b0*/  IMAD.MOV.U32 R21, RZ, RZ, 0x3e928af3 ;  /* 0x3e928af3ff157424 */ /* 0x000fcc00078e00ff */
[----:B------:R-:W-:Y:S01]  /*10c0*/  DFMA R20, R18, UR6, R20 ;  /* 0x0000000612147c2b */ /* 0x000fe20008000014 */
[----:B------:R-:W-:Y:S01]  /*10d0*/  UMOV UR6, 0x62401315 ;  /* 0x6240131500067882 */ /* 0x000fe20000000000 */
[----:B------:R-:W-:-:S06]  /*10e0*/  UMOV UR7, 0x3ec71dee ;  /* 0x3ec71dee00077882 */ /* 0x000fcc0000000000 */
[----:B------:R-:W-:Y:S01]  /*10f0*/  DFMA R20, R18, R20, UR6 ;  /* 0x0000000612147e2b */ /* 0x000fe20008000014 */
        /* <DEDUP_REMOVED lines=20> */
[----:B------:R-:W-:-:S08]  /*1240*/  DFMA R20, R18, R20, UR6 ;  /* 0x0000000612147e2b */ /* 0x000fd00008000014 */
[----:B------:R-:W-:-:S08]  /*1250*/  DFMA R20, R18, R20, 1 ;  /* 0x3ff000001214742b */ /* 0x000fd00000000014 */
[----:B------:R-:W-:-:S10]  /*1260*/  DFMA R20, R18, R20, 1 ;  /* 0x3ff000001214742b */ /* 0x000fd40000000014 */
[----:B------:R-:W-:Y:S02]  /*1270*/  IMAD R19, R12, 0x100000, R21 ;  /* 0x001000000c137824 */ /* 0x000fe400078e0215 */
[----:B------:R-:W-:Y:S01]  /*1280*/  IMAD.MOV.U32 R18, RZ, RZ, R20 ;  /* 0x000000ffff127224 */ /* 0x000fe200078e0014 */
[----:B0-----:R-:W-:Y:S06]  /*1290*/  @!P0 BRA `(.L_x_9) ;  /* 0x0000000000308947 */ /* 0x001fec0003800000 */
[----:B------:R-:W-:Y:S01]  /*12a0*/  FSETP.GEU.AND P1, PT, |R9|, 4.2275390625, PT ;  /* 0x408748000900780b */ /* 0x000fe20003f2e200 */
[C---:B------:R-:W-:Y:S02]  /*12b0*/  DADD R18, R8.reuse, +INF ;  /* 0x7ff0000008127429 */ /* 0x040fe40000000000 */
[----:B------:R-:W-:-:S08]  /*12c0*/  DSETP.GEU.AND P0, PT, R8, RZ, PT ;  /* 0x000000ff0800722a */ /* 0x000fd00003f0e000 */
[----:B------:R-:W-:Y:S02]  /*12d0*/  FSEL R18, R18, RZ, P0 ;  /* 0x000000ff12127208 */ /* 0x000fe40000000000 */
[----:B------:R-:W-:Y:S02]  /*12e0*/  @!P1 LEA.HI R13, R12, R12, RZ, 0x1 ;  /* 0x0000000c0c0d9211 */ /* 0x000fe400078f08ff */
[----:B------:R-:W-:Y:S02]  /*12f0*/  FSEL R19, R19, RZ, P0 ;  /* 0x000000ff13137208 */ /* 0x000fe40000000000 */
[----:B------:R-:W-:-:S05]  /*1300*/  @!P1 SHF.R.S32.HI R13, RZ, 0x1, R13 ;  /* 0x00000001ff0d9819 */ /* 0x000fca000001140d */
[----:B------:R-:W-:Y:S02]  /*1310*/  @!P1 IMAD.IADD R8, R12, 0x1, -R13 ;  /* 0x000000010c089824 */ /* 0x000fe400078e0a0d */
[----:B------:R-:W-:-:S03]  /*1320*/  @!P1 IMAD R21, R13, 0x100000, R21 ;  /* 0x001000000d159824 */ /* 0x000fc600078e0215 */
[----:B------:R-:W-:Y:S01]  /*1330*/  @!P1 LEA R9, R8, 0x3ff00000, 0x14 ;  /* 0x3ff0000008099811 */ /* 0x000fe200078ea0ff */
[----:B------:R-:W-:-:S06]  /*1340*/  @!P1 IMAD.MOV.U32 R8, RZ, RZ, RZ ;  /* 0x000000ffff089224 */ /* 0x000fcc00078e00ff */
[----:B------:R-:W-:-:S11]  /*1350*/  @!P1 DMUL R18, R20, R8 ;  /* 0x0000000814129228 */ /* 0x000fd60000000000 */
.L_x_9:
[----:B------:R-:W-:Y:S05]  /*1360*/  BSYNC.RECONVERGENT B0 ;  /* 0x0000000000007941 */ /* 0x000fea0003800200 */
.L_x_8:
[----:B------:R-:W-:Y:S01]  /*1370*/  UMOV UR6, 0xa0b5ed8d ;  /* 0xa0b5ed8d00067882 */ /* 0x000fe20000000000 */
[----:B------:R-:W-:Y:S01]  /*1380*/  UMOV UR7, 0x3eb0c6f7 ;  /* 0x3eb0c6f700077882 */ /* 0x000fe20000000000 */
[----:B------:R-:W-:Y:S01]  /*1390*/  IMAD.MOV.U32 R8, RZ, RZ, 0x1 ;  /* 0x00000001ff087424 */ /* 0x000fe200078e00ff */
[----:B------:R-:W-:Y:S01]  /*13a0*/  DADD R16, R16, UR6 ;  /* 0x0000000610107e29 */ /* 0x000fe20008000000 */
[----:B------:R-:W-:Y:S01]  /*13b0*/  UMOV UR6, 0x33333333 ;  /* 0x3333333300067882 */ /* 0x000fe20000000000 */
[----:B------:R-:W-:Y:S01]  /*13c0*/  UMOV UR7, 0x3fe33333 ;  /* 0x3fe3333300077882 */ /* 0x000fe20000000000 */
[----:B-----5:R-:W-:Y:S01]  /*13d0*/  DFMA R14, R14, R18, R2 ;  /* 0x000000120e0e722b */ /* 0x020fe20000000002 */
[----:B------:R-:W-:Y:S01]  /*13e0*/  BSSY.RECONVERGENT B0, `(.L_x_10) ;  /* 0x0000018000007945 */ /* 0x000fe20003800200 */
[----:B------:R-:W-:Y:S01]  /*13f0*/  DMUL R6, R6, UR6 ;  /* 0x0000000606067c28 */ /* 0x000fe20008000000 */
[----:B------:R-:W0:Y:S04]  /*1400*/  MUFU.RCP64H R9, R17 ;  /* 0x0000001100097308 */ /* 0x000e280000001800 */
[----:B------:R1:W-:Y:S05]  /*1410*/  STG.E.64 desc[UR4][R10.64], R14 ;  /* 0x0000000e0a007986 */ /* 0x0003ea000c101b04 */
[----:B------:R-:W-:Y:S01]  /*1420*/  FSETP.GEU.AND P1, PT, |R7|, 6.5827683646048100446e-37, PT ;  /* 0x036000000700780b */ /* 0x000fe20003f2e200 */
[----:B0-----:R-:W-:-:S08]  /*1430*/  DFMA R12, -R16, R8, 1 ;  /* 0x3ff00000100c742b */ /* 0x001fd00000000108 */
[----:B------:R-:W-:-:S08]  /*1440*/  DFMA R12, R12, R12, R12 ;  /* 0x0000000c0c0c722b */ /* 0x000fd0000000000c */
[----:B------:R-:W-:-:S08]  /*1450*/  DFMA R12, R8, R12, R8 ;  /* 0x0000000c080c722b */ /* 0x000fd00000000008 */
[----:B------:R-:W-:-:S08]  /*1460*/  DFMA R8, -R16, R12, 1 ;  /* 0x3ff000001008742b */ /* 0x000fd0000000010c */
[----:B------:R-:W-:-:S08]  /*1470*/  DFMA R8, R12, R8, R12 ;  /* 0x000000080c08722b */ /* 0x000fd0000000000c */
[----:B------:R-:W-:-:S08]  /*1480*/  DMUL R12, R6, R8 ;  /* 0x00000008060c7228 */ /* 0x000fd00000000000 */
[----:B------:R-:W-:-:S08]  /*1490*/  DFMA R20, -R16, R12, R6 ;  /* 0x0000000c1014722b */ /* 0x000fd00000000106 */
[----:B------:R-:W-:-:S10]  /*14a0*/  DFMA R2, R8, R20, R12 ;  /* 0x000000140802722b */ /* 0x000fd4000000000c */
[----:B------:R-:W-:-:S05]  /*14b0*/  FFMA R8, RZ, R17, R3 ;  /* 0x00000011ff087223 */ /* 0x000fca0000000003 */
[----:B------:R-:W-:-:S13]  /*14c0*/  FSETP.GT.AND P0, PT, |R8|, 1.469367938527859385e-39, PT ;  /* 0x001000000800780b */ /* 0x000fda0003f04200 */
[----:B-1----:R-:W-:Y:S05]  /*14d0*/  @P0 BRA P1, `(.L_x_11) ;  /* 0x0000000000200947 */ /* 0x002fea0000800000 */
[----:B------:R-:W-:Y:S01]  /*14e0*/  IMAD.MOV.U32 R12, RZ, RZ, R6 ;  /* 0x000000ffff0c7224 */ /* 0x000fe200078e0006 */
[----:B------:R-:W-:Y:S01]  /*14f0*/  MOV R2, 0x1540 ;  /* 0x0000154000027802 */ /* 0x000fe20000000f00 */
[----:B------:R-:W-:Y:S02]  /*1500*/  IMAD.MOV.U32 R13, RZ, RZ, R7 ;  /* 0x000000ffff0d7224 */ /* 0x000fe400078e0007 */
[----:B------:R-:W-:Y:S02]  /*1510*/  IMAD.MOV.U32 R8, RZ, RZ, R16 ;  /* 0x000000ffff087224 */ /* 0x000fe400078e0010 */
[----:B------:R-:W-:-:S07]  /*1520*/  IMAD.MOV.U32 R9, RZ, RZ, R17 ;  /* 0x000000ffff097224 */ /* 0x000fce00078e0011 */
[----:B------:R-:W-:Y:S05]  /*1530*/  CALL.REL.NOINC `($__internal_0_$__cuda_sm20_div_rn_f64_full) ;  /* 0x0000000000a47944 */ /* 0x000fea0003c00000 */
[----:B------:R-:W-:Y:S02]  /*1540*/  IMAD.MOV.U32 R2, RZ, RZ, R22 ;  /* 0x000000ffff027224 */ /* 0x000fe400078e0016 */
[----:B------:R-:W-:-:S07]  /*1550*/  IMAD.MOV.U32 R3, RZ, RZ, R23 ;  /* 0x000000ffff037224 */ /* 0x000fce00078e0017 */
.L_x_11:
[----:B------:R-:W-:Y:S05]  /*1560*/  BSYNC.RECONVERGENT B0 ;  /* 0x0000000000007941 */ /* 0x000fea0003800200 */
.L_x_10:
[----:B------:R-:W0:Y:S02]  /*1570*/  LDC.64 R6, c[0x0][0x380] ;  /* 0x0000e000ff067b82 */ /* 0x000e240000000a00 */
[----:B0-----:R-:W-:-:S05]  /*1580*/  IMAD.WIDE R6, R0, 0x8, R6 ;  /* 0x0000000800067825 */ /* 0x001fca00078e0206 */
[----:B------:R-:W2:Y:S01]  /*1590*/  LDG.E.64 R8, desc[UR4][R6.64] ;  /* 0x0000000406087981 */ /* 0x000ea2000c1e1b00 */
[----:B------:R-:W0:Y:S01]  /*15a0*/  MUFU.RCP64H R11, R17 ;  /* 0x00000011000b7308 */ /* 0x000e220000001800 */
[----:B------:R-:W-:Y:S01]  /*15b0*/  IMAD.MOV.U32 R10, RZ, RZ, 0x1 ;  /* 0x00000001ff0a7424 */ /* 0x000fe200078e00ff */
[----:B------:R-:W-:Y:S01]  /*15c0*/  UMOV UR6, 0x33333333 ;  /* 0x3333333300067882 */ /* 0x000fe20000000000 */
[----:B------:R-:W-:Y:S01]  /*15d0*/  UMOV UR7, 0x3fe33333 ;  /* 0x3fe3333300077882 */ /* 0x000fe20000000000 */
[----:B------:R-:W-:Y:S01]  /*15e0*/  BSSY.RECONVERGENT B0, `(.L_x_12) ;  /* 0x0000018000007945 */ /* 0x000fe20003800200 */
[----:B------:R-:W-:-:S10]  /*15f0*/  DMUL R4, R4, UR6 ;  /* 0x0000000604047c28 */ /* 0x000fd40008000000 */
[----:B------:R-:W-:Y:S01]  /*1600*/  FSETP.GEU.AND P1, PT, |R5|, 6.5827683646048100446e-37, PT ;  /* 0x036000000500780b */ /* 0x000fe20003f2e200 */
[----:B0-----:R-:W-:-:S08]  /*1610*/  DFMA R12, -R16, R10, 1 ;  /* 0x3ff00000100c742b */ /* 0x001fd0000000010a */
[----:B------:R-:W-:-:S08]  /*1620*/  DFMA R12, R12, R12, R12 ;  /* 0x0000000c0c0c722b */ /* 0x000fd0000000000c */
[----:B------:R-:W-:-:S08]  /*1630*/  DFMA R12, R10, R12, R10 ;  /* 0x0000000c0a0c722b */ /* 0x000fd0000000000a */
[----:B------:R-:W-:-:S08]  /*1640*/  DFMA R10, -R16, R12, 1 ;  /* 0x3ff00000100a742b */ /* 0x000fd0000000010c */
[----:B------:R-:W-:-:S08]  /*1650*/  DFMA R14, R12, R10, R12 ;  /* 0x0000000a0c0e722b */ /* 0x000fd0000000000c */
[----:B------:R-:W-:-:S08]  /*1660*/  DMUL R10, R14, R4 ;  /* 0x000000040e0a7228 */ /* 0x000fd00000000000 */
[----:B------:R-:W-:Y:S02]  /*1670*/  DFMA R12, -R16, R10, R4 ;  /* 0x0000000a100c722b */ /* 0x000fe40000000104 */
[----:B--2---:R-:W-:-:S06]  /*1680*/  DADD R8, R8, -R2 ;  /* 0x0000000008087229 */ /* 0x004fcc0000000802 */
[----:B------:R-:W-:Y:S01]  /*1690*/  DFMA R2, R14, R12, R10 ;  /* 0x0000000c0e02722b */ /* 0x000fe2000000000a */
[----:B------:R0:W-:Y:S09]  /*16a0*/  STG.E.64 desc[UR4][R6.64], R8 ;  /* 0x0000000806007986 */ /* 0x0001f2000c101b04 */
[----:B------:R-:W-:-:S05]  /*16b0*/  FFMA R10, RZ, R17, R3 ;  /* 0x00000011ff0a7223 */ /* 0x000fca0000000003 */
[----:B------:R-:W-:-:S13]  /*16c0*/  FSETP.GT.AND P0, PT, |R10|, 1.469367938527859385e-39, PT ;  /* 0x001000000a00780b */ /* 0x000fda0003f04200 */
[----:B0-----:R-:W-:Y:S05]  /*16d0*/  @P0 BRA P1, `(.L_x_13) ;  /* 0x0000000000200947 */ /* 0x001fea0000800000 */
        /* <DEDUP_REMOVED lines=8> */
.L_x_13:
[----:B------:R-:W-:Y:S05]  /*1760*/  BSYNC.RECONVERGENT B0 ;  /* 0x0000000000007941 */ /* 0x000fea0003800200 */
.L_x_12:
[----:B------:R-:W0:Y:S02]  /*1770*/  LDC.64 R4, c[0x0][0x388] ;  /* 0x0000e200ff047b82 */ /* 0x000e240000000a00 */
[----:B0-----:R-:W-:-:S05]  /*1780*/  IMAD.WIDE R4, R0, 0x8, R4 ;  /* 0x0000000800047825 */ /* 0x001fca00078e0204 */
[----:B------:R-:W2:Y:S02]  /*1790*/  LDG.E.64 R6, desc[UR4][R4.64] ;  /* 0x0000000404067981 */ /* 0x000ea4000c1e1b00 */
[----:B--2---:R-:W-:-:S07]  /*17a0*/  DADD R6, R6, R2 ;  /* 0x0000000006067229 */ /* 0x004fce0000000002 */
[----:B------:R-:W-:Y:S01]  /*17b0*/  STG.E.64 desc[UR4][R4.64], R6 ;  /* 0x0000000604007986 */ /* 0x000fe2000c101b04 */
[----:B------:R-:W-:Y:S05]  /*17c0*/  EXIT ;  /* 0x000000000000794d */ /* 0x000fea0003800000 */
        .weak           $__internal_0_$__cuda_sm20_div_rn_f64_full
        .type           $__internal_0_$__cuda_sm20_div_rn_f64_full,@function
        .size           $__internal_0_$__cuda_sm20_div_rn_f64_full,($__internal_1_$__cuda_sm20_dsqrt_rn_f64_mediumpath_v1 - $__internal_0_$__cuda_sm20_div_rn_f64_full)
$__internal_0_$__cuda_sm20_div_rn_f64_full:
[----:B------:R-:W-:Y:S01]  /*17d0*/  FSETP.GEU.AND P2, PT, |R13|, 1.469367938527859385e-39, PT ;  /* 0x001000000d00780b */ /* 0x000fe20003f4e200 */
[----:B------:R-:W-:Y:S01]  /*17e0*/  IMAD.MOV.U32 R27, RZ, RZ, 0x1ca00000 ;  /* 0x1ca00000ff1b7424 */ /* 0x000fe200078e00ff */
[C---:B------:R-:W-:Y:S01]  /*17f0*/  FSETP.GEU.AND P0, PT, |R9|.reuse, 1.469367938527859385e-39, PT ;  /* 0x001000000900780b */ /* 0x040fe20003f0e200 */
[----:B------:R-:W-:Y:S01]  /*1800*/  IMAD.MOV.U32 R18, RZ, RZ, R12 ;  /* 0x000000ffff127224 */ /* 0x000fe200078e000c */
[----:B------:R-:W-:Y:S01]  /*1810*/  LOP3.LUT R10, R9, 0x800fffff, RZ, 0xc0, !PT ;  /* 0x800fffff090a7812 */ /* 0x000fe200078ec0ff */
[----:B------:R-:W-:Y:S01]  /*1820*/  IMAD.MOV.U32 R20, RZ, RZ, 0x1 ;  /* 0x00000001ff147424 */ /* 0x000fe200078e00ff */
[----:B------:R-:W-:Y:S01]  /*1830*/  LOP3.LUT R26, R13, 0x7ff00000, RZ, 0xc0, !PT ;  /* 0x7ff000000d1a7812 */ /* 0x000fe200078ec0ff */
[----:B------:R-:W-:Y:S01]  /*1840*/  BSSY.RECONVERGENT B1, `(.L_x_14) ;  /* 0x0000050000017945 */ /* 0x000fe20003800200 */
[----:B------:R-:W-:Y:S01]  /*1850*/  LOP3.LUT R11, R10, 0x3ff00000, RZ, 0xfc, !PT ;  /* 0x3ff000000a0b7812 */ /* 0x000fe200078efcff */
[----:B------:R-:W-:Y:S01]  /*1860*/  IMAD.MOV.U32 R10, RZ, RZ, R8 ;  /* 0x000000ffff0a7224 */ /* 0x000fe200078e0008 */
[----:B------:R-:W-:-:S03]  /*1870*/  LOP3.LUT R29, R9, 0x7ff00000, RZ, 0xc0, !PT ;  /* 0x7ff00000091d7812 */ /* 0x000fc600078ec0ff */
[----:B------:R-:W-:Y:S01]  /*1880*/  @!P2 LOP3.LUT R19, R9, 0x7ff00000, RZ, 0xc0, !PT ;  /* 0x7ff000000913a812 */ /* 0x000fe200078ec0ff */
[----:B------:R-:W-:Y:S01]  /*1890*/  @!P2 IMAD.MOV.U32 R22, RZ, RZ, RZ ;  /* 0x000000ffff16a224 */ /* 0x000fe200078e00ff */
[----:B------:R-:W-:Y:S01]  /*18a0*/  @!P0 DMUL R10, R8, 8.98846567431157953865e+307 ;  /* 0x7fe00000080a8828 */ /* 0x000fe20000000000 */
[C---:B------:R-:W-:Y:S02]  /*18b0*/  ISETP.GE.U32.AND P1, PT, R26.reuse, R29, PT ;  /* 0x0000001d1a00720c */ /* 0x040fe40003f26070 */
[----:B------:R-:W-:Y:S02]  /*18c0*/  @!P2 ISETP.GE.U32.AND P3, PT, R26, R19, PT ;  /* 0x000000131a00a20c */ /* 0x000fe40003f66070 */
[C---:B------:R-:W-:Y:S01]  /*18d0*/  SEL R19, R27.reuse, 0x63400000, !P1 ;  /* 0x634000001b137807 */ /* 0x040fe20004800000 */
[----:B------:R-:W0:Y:S01]  /*18e0*/  MUFU.RCP64H R21, R11 ;  /* 0x0000000b00157308 */ /* 0x000e220000001800 */
[----:B------:R-:W-:Y:S02]  /*18f0*/  @!P2 SEL R23, R27, 0x63400000, !P3 ;  /* 0x634000001b17a807 */ /* 0x000fe40005800000 */
[----:B------:R-:W-:-:S02]  /*1900*/  LOP3.LUT R19, R19, 0x800fffff, R13, 0xf8, !PT ;  /* 0x800fffff13137812 */ /* 0x000fc400078ef80d */
[----:B------:R-:W-:Y:S02]  /*1910*/  @!P2 LOP3.LUT R23, R23, 0x80000000, R13, 0xf8, !PT ;  /* 0x800000001717a812 */ /* 0x000fe400078ef80d */
[----:B------:R-:W-:Y:S02]  /*1920*/  @!P0 LOP3.LUT R29, R11, 0x7ff00000, RZ, 0xc0, !PT ;  /* 0x7ff000000b1d8812 */ /* 0x000fe400078ec0ff */
[----:B------:R-:W-:-:S06]  /*1930*/  @!P2 LOP3.LUT R23, R23, 0x100000, RZ, 0xfc, !PT ;  /* 0x001000001717a812 */ /* 0x000fcc00078efcff */
[----:B------:R-:W-:Y:S02]  /*1940*/  @!P2 DFMA R18, R18, 2, -R22 ;  /* 0x400000001212a82b */ /* 0x000fe40000000816 */
[----:B0-----:R-:W-:-:S08]  /*1950*/  DFMA R22, R20, -R10, 1 ;  /* 0x3ff000001416742b */ /* 0x001fd0000000080a */
[----:B------:R-:W-:-:S08]  /*1960*/  DFMA R22, R22, R22, R22 ;  /* 0x000000161616722b */ /* 0x000fd00000000016 */
[----:B------:R-:W-:-:S08]  /*1970*/  DFMA R22, R20, R22, R20 ;  /* 0x000000161416722b */ /* 0x000fd00000000014 */
[----:B------:R-:W-:-:S08]  /*1980*/  DFMA R20, R22, -R10, 1 ;  /* 0x3ff000001614742b */ /* 0x000fd0000000080a */
[----:B------:R-:W-:-:S08]  /*1990*/  DFMA R20, R22, R20, R22 ;  /* 0x000000141614722b */ /* 0x000fd00000000016 */
[----:B------:R-:W-:-:S08]  /*19a0*/  DMUL R22, R20, R18 ;  /* 0x0000001214167228 */ /* 0x000fd00000000000 */
[----:B------:R-:W-:-:S08]  /*19b0*/  DFMA R24, R22, -R10, R18 ;  /* 0x8000000a1618722b */ /* 0x000fd00000000012 */
[----:B------:R-:W-:Y:S01]  /*19c0*/  DFMA R24, R20, R24, R22 ;  /* 0x000000181418722b */ /* 0x000fe20000000016 */
[----:B------:R-:W-:Y:S01]  /*19d0*/  IMAD.MOV.U32 R20, RZ, RZ, R26 ;  /* 0x000000ffff147224 */ /* 0x000fe200078e001a */
[----:B------:R-:W-:-:S05]  /*19e0*/  @!P2 LOP3.LUT R20, R19, 0x7ff00000, RZ, 0xc0, !PT ;  /* 0x7ff000001314a812 */ /* 0x000fca00078ec0ff */
[----:B------:R-:W-:-:S05]  /*19f0*/  VIADD R21, R20, 0xffffffff ;  /* 0xffffffff14157836 */ /* 0x000fca0000000000 */
[----:B------:R-:W-:Y:S01]  /*1a00*/  ISETP.GT.U32.AND P0, PT, R21, 0x7feffffe, PT ;  /* 0x7feffffe1500780c */ /* 0x000fe20003f04070 */
[----:B------:R-:W-:-:S05]  /*1a10*/  VIADD R21, R29, 0xffffffff ;  /* 0xffffffff1d157836 */ /* 0x000fca0000000000 */
[----:B------:R-:W-:-:S13]  /*1a20*/  ISETP.GT.U32.OR P0, PT, R21, 0x7feffffe, P0 ;  /* 0x7feffffe1500780c */ /* 0x000fda0000704470 */
[----:B------:R-:W-:Y:S05]  /*1a30*/  @P0 BRA `(.L_x_15) ;  /* 0x00000000006c0947 */ /* 0x000fea0003800000 */
[----:B------:R-:W-:-:S04]  /*1a40*/  LOP3.LUT R13, R9, 0x7ff00000, RZ, 0xc0, !PT ;  /* 0x7ff00000090d7812 */ /* 0x000fc800078ec0ff */
[CC--:B------:R-:W-:Y:S02]  /*1a50*/  VIADDMNMX R12, R26.reuse, -R13.reuse, 0xb9600000, !PT ;  /* 0xb96000001a0c7446 */ /* 0x0c0fe4000780090d */
[----:B------:R-:W-:Y:S02]  /*1a60*/  ISETP.GE.U32.AND P0, PT, R26, R13, PT ;  /* 0x0000000d1a00720c */ /* 0x000fe40003f06070 */
[----:B------:R-:W-:Y:S02]  /*1a70*/  VIMNMX R12, PT, PT, R12, 0x46a00000, PT ;  /* 0x46a000000c0c7848 */ /* 0x000fe40003fe0100 */
[----:B------:R-:W-:-:S05]  /*1a80*/  SEL R27, R27, 0x63400000, !P0 ;  /* 0x634000001b1b7807 */ /* 0x000fca0004000000 */
[----:B------:R-:W-:Y:S02]  /*1a90*/  IMAD.IADD R20, R12, 0x1, -R27 ;  /* 0x000000010c147824 */ /* 0x000fe400078e0a1b */
[----:B------:R-:W-:Y:S02]  /*1aa0*/  IMAD.MOV.U32 R12, RZ, RZ, RZ ;  /* 0x000000ffff0c7224 */ /* 0x000fe400078e00ff */
[----:B------:R-:W-:-:S06]  /*1ab0*/  VIADD R13, R20, 0x7fe00000 ;  /* 0x7fe00000140d7836 */ /* 0x000fcc0000000000 */
[----:B------:R-:W-:-:S10]  /*1ac0*/  DMUL R22, R24, R12 ;  /* 0x0000000c18167228 */ /* 0x000fd40000000000 */
[----:B------:R-:W-:-:S13]  /*1ad0*/  FSETP.GTU.AND P0, PT, |R23|, 1.469367938527859385e-39, PT ;  /* 0x001000001700780b */ /* 0x000fda0003f0c200 */
[----:B------:R-:W-:Y:S05]  /*1ae0*/  @P0 BRA `(.L_x_16) ;  /* 0x0000000000940947 */ /* 0x000fea0003800000 */
[----:B------:R-:W-:Y:S01]  /*1af0*/  DFMA R10, R24, -R10, R18 ;  /* 0x8000000a180a722b */ /* 0x000fe20000000012 */
[----:B------:R-:W-:-:S09]  /*1b00*/  IMAD.MOV.U32 R12, RZ, RZ, RZ ;  /* 0x000000ffff0c7224 */ /* 0x000fd200078e00ff */
[C---:B------:R-:W-:Y:S02]  /*1b10*/  FSETP.NEU.AND P0, PT, R11.reuse, RZ, PT ;  /* 0x000000ff0b00720b */ /* 0x040fe40003f0d000 */
[----:B------:R-:W-:-:S04]  /*1b20*/  LOP3.LUT R19, R11, 0x80000000, R9, 0x48, !PT ;  /* 0x800000000b137812 */ /* 0x000fc800078e4809 */
[----:B------:R-:W-:-:S07]  /*1b30*/  LOP3.LUT R13, R19, R13, RZ, 0xfc, !PT ;  /* 0x0000000d130d7212 */ /* 0x000fce00078efcff */
[----:B------:R-:W-:Y:S05]  /*1b40*/  @!P0 BRA `(.L_x_16) ;  /* 0x00000000007c8947 */ /* 0x000fea0003800000 */
[----:B------:R-:W-:Y:S01]  /*1b50*/  IMAD.MOV R9, RZ, RZ, -R20 ;  /* 0x000000ffff097224 */ /* 0x000fe200078e0a14 */
[----:B------:R-:W-:Y:S01]  /*1b60*/  DMUL.RP R12, R24, R12 ;  /* 0x0000000c180c7228 */ /* 0x000fe20000008000 */
[----:B------:R-:W-:-:S06]  /*1b70*/  IMAD.MOV.U32 R8, RZ, RZ, RZ ;  /* 0x000000ffff087224 */ /* 0x000fcc00078e00ff */
[----:B------:R-:W-:-:S03]  /*1b80*/  DFMA R8, R22, -R8, R24 ;  /* 0x800000081608722b */ /* 0x000fc60000000018 */
[----:B------:R-:W-:-:S03]  /*1b90*/  LOP3.LUT R19, R13, R19, RZ, 0x3c, !PT ;  /* 0x000000130d137212 */ /* 0x000fc600078e3cff */
[----:B------:R-:W-:-:S04]  /*1ba0*/  IADD3 R8, PT, PT, -R20, -0x43300000, RZ ;  /* 0xbcd0000014087810 */ /* 0x000fc80007ffe1ff */
[----:B------:R-:W-:-:S04]  /*1bb0*/  FSETP.NEU.AND P0, PT, |R9|, R8, PT ;  /* 0x000000080900720b */ /* 0x000fc80003f0d200 */
[----:B------:R-:W-:Y:S02]  /*1bc0*/  FSEL R22, R12, R22, !P0 ;  /* 0x000000160c167208 */ /* 0x000fe40004000000 */
[----:B------:R-:W-:Y:S01]  /*1bd0*/  FSEL R23, R19, R23, !P0 ;  /* 0x0000001713177208 */ /* 0x000fe20004000000 */
[----:B------:R-:W-:Y:S06]  /*1be0*/  BRA `(.L_x_16) ;  /* 0x0000000000547947 */ /* 0x000fec0003800000 */
.L_x_15:
[----:B------:R-:W-:-:S14]  /*1bf0*/  DSETP.NAN.AND P0, PT, R12, R12, PT ;  /* 0x0000000c0c00722a */ /* 0x000fdc0003f08000 */
[----:B------:R-:W-:Y:S05]  /*1c00*/  @P0 BRA `(.L_x_17) ;  /* 0x0000000000440947 */ /* 0x000fea0003800000 */
[----:B------:R-:W-:-:S14]  /*1c10*/  DSETP.NAN.AND P0, PT, R8, R8, PT ;  /* 0x000000080800722a */ /* 0x000fdc0003f08000 */
[----:B------:R-:W-:Y:S05]  /*1c20*/  @P0 BRA `(.L_x_18) ;  /* 0x0000000000300947 */ /* 0x000fea0003800000 */
[----:B------:R-:W-:Y:S01]  /*1c30*/  ISETP.NE.AND P0, PT, R20, R29, PT ;  /* 0x0000001d1400720c */ /* 0x000fe20003f05270 */
[----:B------:R-:W-:Y:S02]  /*1c40*/  IMAD.MOV.U32 R22, RZ, RZ, 0x0 ;  /* 0x00000000ff167424 */ /* 0x000fe400078e00ff */
[----:B------:R-:W-:-:S10]  /*1c50*/  IMAD.MOV.U32 R23, RZ, RZ, -0x80000 ;  /* 0xfff80000ff177424 */ /* 0x000fd400078e00ff */
[----:B------:R-:W-:Y:S05]  /*1c60*/  @!P0 BRA `(.L_x_16) ;  /* 0x0000000000348947 */ /* 0x000fea0003800000 */
[----:B------:R-:W-:Y:S02]  /*1c70*/  ISETP.NE.AND P0, PT, R20, 0x7ff00000, PT ;  /* 0x7ff000001400780c */ /* 0x000fe40003f05270 */
[----:B------:R-:W-:Y:S02]  /*1c80*/  LOP3.LUT R23, R13, 0x80000000, R9, 0x48, !PT ;  /* 0x800000000d177812 */ /* 0x000fe400078e4809 */
[----:B------:R-:W-:-:S13]  /*1c90*/  ISETP.EQ.OR P0, PT, R29, RZ, !P0 ;  /* 0x000000ff1d00720c */ /* 0x000fda0004702670 */
[----:B------:R-:W-:Y:S01]  /*1ca0*/  @P0 LOP3.LUT R8, R23, 0x7ff00000, RZ, 0xfc, !PT ;  /* 0x7ff0000017080812 */ /* 0x000fe200078efcff */
[----:B------:R-:W-:Y:S02]  /*1cb0*/  @!P0 IMAD.MOV.U32 R22, RZ, RZ, RZ ;  /* 0x000000ffff168224 */ /* 0x000fe400078e00ff */
[----:B------:R-:W-:Y:S02]  /*1cc0*/  @P0 IMAD.MOV.U32 R22, RZ, RZ, RZ ;  /* 0x000000ffff160224 */ /* 0x000fe400078e00ff */
[----:B------:R-:W-:Y:S01]  /*1cd0*/  @P0 IMAD.MOV.U32 R23, RZ, RZ, R8 ;  /* 0x000000ffff170224 */ /* 0x000fe200078e0008 */
[----:B------:R-:W-:Y:S06]  /*1ce0*/  BRA `(.L_x_16) ;  /* 0x0000000000147947 */ /* 0x000fec0003800000 */
.L_x_18:
[----:B------:R-:W-:Y:S01]  /*1cf0*/  LOP3.LUT R23, R9, 0x80000, RZ, 0xfc, !PT ;  /* 0x0008000009177812 */ /* 0x000fe200078efcff */
[----:B------:R-:W-:Y:S01]  /*1d00*/  IMAD.MOV.U32 R22, RZ, RZ, R8 ;  /* 0x000000ffff167224 */ /* 0x000fe200078e0008 */
[----:B------:R-:W-:Y:S06]  /*1d10*/  BRA `(.L_x_16) ;  /* 0x0000000000087947 */ /* 0x000fec0003800000 */
.L_x_17:
[----:B------:R-:W-:Y:S01]  /*1d20*/  LOP3.LUT R23, R13, 0x80000, RZ, 0xfc, !PT ;  /* 0x000800000d177812 */ /* 0x000fe200078efcff */
[----:B------:R-:W-:-:S07]  /*1d30*/  IMAD.MOV.U32 R22, RZ, RZ, R12 ;  /* 0x000000ffff167224 */ /* 0x000fce00078e000c */
.L_x_16:
[----:B------:R-:W-:Y:S05]  /*1d40*/  BSYNC.RECONVERGENT B1 ;  /* 0x0000000000017941 */ /* 0x000fea0003800200 */
.L_x_14:
[----:B------:R-:W-:Y:S02]  /*1d50*/  IMAD.MOV.U32 R8, RZ, RZ, R2 ;  /* 0x000000ffff087224 */ /* 0x000fe400078e0002 */
[----:B------:R-:W-:-:S04]  /*1d60*/  IMAD.MOV.U32 R9, RZ, RZ, 0x0 ;  /* 0x00000000ff097424 */ /* 0x000fc800078e00ff */
[----:B------:R-:W-:Y:S05]  /*1d70*/  RET.REL.NODEC R8 `(_Z12k_add_sourcePdS_S_i) ;  /* 0xffffffe008a07950 */ /* 0x000fea0003c3ffff */
        .weak           $__internal_1_$__cuda_sm20_dsqrt_rn_f64_mediumpath_v1
        .type           $__internal_1_$__cuda_sm20_dsqrt_rn_f64_mediumpath_v1,@function
        .size           $__internal_1_$__cuda_sm20_dsqrt_rn_f64_mediumpath_v1,($_Z12k_add_sourcePdS_S_i$__internal_trig_reduction_slowpathd - $__internal_1_$__cuda_sm20_dsqrt_rn_f64_mediumpath_v1)
$__internal_1_$__cuda_sm20_dsqrt_rn_f64_mediumpath_v1:
[----:B------:R-:W-:Y:S01]  /*1d80*/  ISETP.GE.U32.AND P0, PT, R24, -0x3400000, PT ;  /* 0xfcc000001800780c */ /* 0x000fe20003f06070 */
[----:B------:R-:W-:Y:S01]  /*1d90*/  BSSY.RECONVERGENT B1, `(.L_x_19) ;  /* 0x000002a000017945 */ /* 0x000fe20003800200 */
[----:B------:R-:W-:Y:S02]  /*1da0*/  IMAD.MOV.U32 R18, RZ, RZ, R8 ;  /* 0x000000ffff127224 */ /* 0x000fe400078e0008 */
[----:B------:R-:W-:Y:S02]  /*1db0*/  IMAD.MOV.U32 R16, RZ, RZ, R10 ;  /* 0x000000ffff107224 */ /* 0x000fe400078e000a */
[----:B------:R-:W-:Y:S02]  /*1dc0*/  IMAD.MOV.U32 R17, RZ, RZ, R11 ;  /* 0x000000ffff117224 */ /* 0x000fe400078e000b */
[----:B------:R-:W-:Y:S02]  /*1dd0*/  IMAD.MOV.U32 R8, RZ, RZ, R20 ;  /* 0x000000ffff087224 */ /* 0x000fe400078e0014 */
[----:B------:R-:W-:-:S02]  /*1de0*/  IMAD.MOV.U32 R9, RZ, RZ, R21 ;  /* 0x000000ffff097224 */ /* 0x000fc400078e0015 */
[----:B------:R-:W-:Y:S02]  /*1df0*/  IMAD.MOV.U32 R10, RZ, RZ, R12 ;  /* 0x000000ffff0a7224 */ /* 0x000fe400078e000c */
[----:B------:R-:W-:Y:S01]  /*1e00*/  IMAD.MOV.U32 R11, RZ, RZ, R13 ;  /* 0x000000ffff0b7224 */ /* 0x000fe200078e000d */
[----:B------:R-:W-:Y:S06]  /*1e10*/  @!P0 BRA `(.L_x_20) ;  /* 0x0000000000208947 */ /* 0x000fec0003800000 */
[----:B------:R-:W-:-:S10]  /*1e20*/  DFMA.RM R8, R8, R18, R16 ;  /* 0x000000120808722b */ /* 0x000fd40000004010 */
[----:B------:R-:W-:-:S05]  /*1e30*/  IADD3 R16, P0, PT, R8, 0x1, RZ ;  /* 0x0000000108107810 */ /* 0x000fca0007f1e0ff */
[----:B------:R-:W-:-:S06]  /*1e40*/  IMAD.X R17, RZ, RZ, R9, P0 ;  /* 0x000000ffff117224 */ /* 0x000fcc00000e0609 */
[----:B------:R-:W-:-:S08]  /*1e50*/  DFMA.RP R10, -R8, R16, R10 ;  /* 0x00000010080a722b */ /* 0x000fd0000000810a */
[----:B------:R-:W-:-:S06]  /*1e60*/  DSETP.GT.AND P0, PT, R10, RZ, PT ;  /* 0x000000ff0a00722a */ /* 0x000fcc0003f04000 */
[----:B------:R-:W-:Y:S02]  /*1e70*/  FSEL R8, R16, R8, P0 ;  /* 0x0000000810087208 */ /* 0x000fe40000000000 */
[----:B------:R-:W-:Y:S01]  /*1e80*/  FSEL R9, R17, R9, P0 ;  /* 0x0000000911097208 */ /* 0x000fe20000000000 */
[----:B------:R-:W-:Y:S06]  /*1e90*/  BRA `(.L_x_21) ;  /* 0x0000000000647947 */ /* 0x000fec0003800000 */
.L_x_20:
[----:B------:R-:W-:-:S14]  /*1ea0*/  DSETP.NE.AND P0, PT, R10, RZ, PT ;  /* 0x000000ff0a00722a */ /* 0x000fdc0003f05000 */
[----:B------:R-:W-:Y:S05]  /*1eb0*/  @!P0 BRA `(.L_x_22) ;  /* 0x0000000000588947 */ /* 0x000fea0003800000 */
[----:B------:R-:W-:-:S13]  /*1ec0*/  ISETP.GE.AND P0, PT, R11, RZ, PT ;  /* 0x000000ff0b00720c */ /* 0x000fda0003f06270 */
[----:B------:R-:W-:Y:S02]  /*1ed0*/  @!P0 IMAD.MOV.U32 R8, RZ, RZ, 0x0 ;  /* 0x00000000ff088424 */ /* 0x000fe400078e00ff */
[----:B------:R-:W-:Y:S01]  /*1ee0*/  @!P0 IMAD.MOV.U32 R9, RZ, RZ, -0x80000 ;  /* 0xfff80000ff098424 */ /* 0x000fe200078e00ff */
[----:B------:R-:W-:Y:S06]  /*1ef0*/  @!P0 BRA `(.L_x_21) ;  /* 0x00000000004c8947 */ /* 0x000fec0003800000 */
[----:B------:R-:W-:-:S13]  /*1f00*/  ISETP.GT.AND P0, PT, R11, 0x7fefffff, PT ;  /* 0x7fefffff0b00780c */ /* 0x000fda0003f04270 */
[----:B------:R-:W-:Y:S05]  /*1f10*/  @P0 BRA `(.L_x_22) ;  /* 0x0000000000400947 */ /* 0x000fea0003800000 */
[----:B------:R-:W-:Y:S01]  /*1f20*/  DMUL R8, R10, 8.11296384146066816958e+31 ;  /* 0x469000000a087828 */ /* 0x000fe20000000000 */
[----:B------:R-:W-:Y:S02]  /*1f30*/  IMAD.MOV.U32 R18, RZ, RZ, 0x0 ;  /* 0x00000000ff127424 */ /* 0x000fe400078e00ff */
[----:B------:R-:W-:Y:S02]  /*1f40*/  IMAD.MOV.U32 R10, RZ, RZ, RZ ;  /* 0x000000ffff0a7224 */ /* 0x000fe400078e00ff */
[----:B------:R-:W-:Y:S01]  /*1f50*/  IMAD.MOV.U32 R19, RZ, RZ, 0x3fd80000 ;  /* 0x3fd80000ff137424 */ /* 0x000fe200078e00ff */
[----:B------:R-:W0:Y:S03]  /*1f60*/  MUFU.RSQ64H R11, R9 ;  /* 0x00000009000b7308 */ /* 0x000e260000001c00 */
[----:B0-----:R-:W-:-:S08]  /*1f70*/  DMUL R16, R10, R10 ;  /* 0x0000000a0a107228 */ /* 0x001fd00000000000 */
[----:B------:R-:W-:-:S08]  /*1f80*/  DFMA R16, R8, -R16, 1 ;  /* 0x3ff000000810742b */ /* 0x000fd00000000810 */
[----:B------:R-:W-:Y:S02]  /*1f90*/  DFMA R18, R16, R18, 0.5 ;  /* 0x3fe000001012742b */ /* 0x000fe40000000012 */
[----:B------:R-:W-:-:S08]  /*1fa0*/  DMUL R16, R10, R16 ;  /* 0x000000100a107228 */ /* 0x000fd00000000000 */
[----:B------:R-:W-:-:S08]  /*1fb0*/  DFMA R16, R18, R16, R10 ;  /* 0x000000101210722b */ /* 0x000fd0000000000a */
[----:B------:R-:W-:Y:S02]  /*1fc0*/  DMUL R10, R8, R16 ;  /* 0x00000010080a7228 */ /* 0x000fe40000000000 */
[----:B------:R-:W-:-:S06]  /*1fd0*/  VIADD R17, R17, 0xfff00000 ;  /* 0xfff0000011117836 */ /* 0x000fcc0000000000 */
[----:B------:R-:W-:-:S08]  /*1fe0*/  DFMA R18, R10, -R10, R8 ;  /* 0x8000000a0a12722b */ /* 0x000fd00000000008 */
[----:B------:R-:W-:-:S10]  /*1ff0*/  DFMA R8, R16, R18, R10 ;  /* 0x000000121008722b */ /* 0x000fd4000000000a */
[----:B------:R-:W-:Y:S01]  /*2000*/  VIADD R9, R9, 0xfcb00000 ;  /* 0xfcb0000009097836 */ /* 0x000fe20000000000 */
[----:B------:R-:W-:Y:S06]  /*2010*/  BRA `(.L_x_21) ;  /* 0x0000000000047947 */ /* 0x000fec0003800000 */
.L_x_22:
[----:B------:R-:W-:-:S11]  /*2020*/  DADD R8, R10, R10 ;  /* 0x000000000a087229 */ /* 0x000fd6000000000a */
.L_x_21:
[----:B------:R-:W-:Y:S05]  /*2030*/  BSYNC.RECONVERGENT B1 ;  /* 0x0000000000017941 */ /* 0x000fea0003800200 */
.L_x_19:
[----:B------:R-:W-:Y:S02]  /*2040*/  IMAD.MOV.U32 R16, RZ, RZ, R8 ;  /* 0x000000ffff107224 */ /* 0x000fe400078e0008 */
[----:B------:R-:W-:Y:S02]  /*2050*/  IMAD.MOV.U32 R17, RZ, RZ, R9 ;  /* 0x000000ffff117224 */ /* 0x000fe400078e0009 */
[----:B------:R-:W-:Y:S02]  /*2060*/  IMAD.MOV.U32 R8, RZ, RZ, R2 ;  /* 0x000000ffff087224 */ /* 0x000fe400078e0002 */
[----:B------:R-:W-:-:S04]  /*2070*/  IMAD.MOV.U32 R9, RZ, RZ, 0x0 ;  /* 0x00000000ff097424 */ /* 0x000fc800078e00ff */
[----:B------:R-:W-:Y:S05]  /*2080*/  RET.REL.NODEC R8 `(_Z12k_add_sourcePdS_S_i) ;  /* 0xffffffdc08dc7950 */ /* 0x000fea0003c3ffff */
        .type           $_Z12k_add_sourcePdS_S_i$__internal_trig_reduction_slowpathd,@function
        .size           $_Z12k_add_sourcePdS_S_i$__internal_trig_reduction_slowpathd,(.L_x_88 - $_Z12k_add_sourcePdS_S_i$__internal_trig_reduction_slowpathd)
$_Z12k_add_sourcePdS_S_i$__internal_trig_reduction_slowpathd:
[--C-:B------:R-:W-:Y:S01]  /*2090*/  SHF.R.U32.HI R8, RZ, 0x14, R9.reuse ;  /* 0x00000014ff087819 */ /* 0x100fe20000011609 */
[----:B------:R-:W-:Y:S02]  /*20a0*/  IMAD.MOV.U32 R15, RZ, RZ, R9 ;  /* 0x000000ffff0f7224 */ /* 0x000fe400078e0009 */
[----:B------:R-:W-:Y:S01]  /*20b0*/  IMAD.MOV.U32 R10, RZ, RZ, RZ ;  /* 0x000000ffff0a7224 */ /* 0x000fe200078e00ff */
[----:B------:R-:W-:-:S04]  /*20c0*/  LOP3.LUT R11, R8, 0x7ff, RZ, 0xc0, !PT ;  /* 0x000007ff080b7812 */ /* 0x000fc800078ec0ff */
[----:B------:R-:W-:-:S13]  /*20d0*/  ISETP.NE.AND P0, PT, R11, 0x7ff, PT ;  /* 0x000007ff0b00780c */ /* 0x000fda0003f05270 */
[----:B------:R-:W-:Y:S05]  /*20e0*/  @!P0 BRA `(.L_x_23) ;  /* 0x00000008002c8947 */ /* 0x000fea0003800000 */
[----:B------:R-:W-:Y:S01]  /*20f0*/  VIADD R11, R11, 0xfffffc00 ;  /* 0xfffffc000b0b7836 */ /* 0x000fe20000000000 */
[----:B------:R-:W-:-:S04]  /*2100*/  CS2R R12, SRZ ;  /* 0x00000000000c7805 */ /* 0x000fc8000001ff00 */
[----:B------:R-:W-:Y:S02]  /*2110*/  SHF.R.U32.HI R10, RZ, 0x6, R11 ;  /* 0x00000006ff0a7819 */ /* 0x000fe4000001160b */
[----:B------:R-:W-:Y:S02]  /*2120*/  ISETP.GE.U32.AND P0, PT, R11, 0x80, PT ;  /* 0x000000800b00780c */ /* 0x000fe40003f06070 */
[C---:B------:R-:W-:Y:S02]  /*2130*/  IADD3 R11, PT, PT, -R10.reuse, 0x13, RZ ;  /* 0x000000130a0b7810 */ /* 0x040fe40007ffe1ff */
[----:B------:R-:W-:Y:S02]  /*2140*/  IADD3 R23, PT, PT, -R10, 0xf, RZ ;  /* 0x0000000f0a177810 */ /* 0x000fe40007ffe1ff */
[----:B------:R-:W-:-:S04]  /*2150*/  SEL R11, R11, 0x12, P0 ;  /* 0x000000120b0b7807 */ /* 0x000fc80000000000 */
[----:B------:R-:W-:-:S13]  /*2160*/  ISETP.GE.AND P0, PT, R23, R11, PT ;  /* 0x0000000b1700720c */ /* 0x000fda0003f06270 */
[----:B------:R-:W-:Y:S05]  /*2170*/  @P0 BRA `(.L_x_24) ;  /* 0x00000000008c0947 */ /* 0x000fea0003800000 */
[C---:B------:R-:W-:Y:S01]  /*2180*/  SHF.L.U64.HI R17, R14.reuse, 0xb, R15 ;  /* 0x0000000b0e117819 */ /* 0x040fe2000001020f */
[----:B------:R-:W-:Y:S01]  /*2190*/  IMAD.SHL.U32 R19, R14, 0x800, RZ ;  /* 0x000008000e137824 */ /* 0x000fe200078e00ff */
[----:B------:R-:W-:Y:S01]  /*21a0*/  IADD3 R18, PT, PT, RZ, -R10, -R11 ;  /* 0x8000000aff127210 */ /* 0x000fe20007ffe80b */
[----:B------:R-:W-:Y:S01]  /*21b0*/  IMAD.MOV.U32 R16, RZ, RZ, RZ ;  /* 0x000000ffff107224 */ /* 0x000fe200078e00ff */
[----:B------:R-:W-:Y:S02]  /*21c0*/  CS2R R12, SRZ ;  /* 0x00000000000c7805 */ /* 0x000fe4000001ff00 */
[----:B------:R-:W-:Y:S01]  /*21d0*/  LOP3.LUT R17, R17, 0x80000000, RZ, 0xfc, !PT ;  /* 0x8000000011117812 */ /* 0x000fe200078efcff */
[----:B------:R-:W0:Y:S01]  /*21e0*/  LDCU.64 UR6, c[0x0][0x358] ;  /* 0x00006b00ff0677ac */ /* 0x000e220008000a00 */
[----:B------:R-:W-:-:S05]  /*21f0*/  NOP ;  /* 0x0000000000007918 */ /* 0x000fca0000000000 */
.L_x_25:
[----:B------:R-:W1:Y:S02]  /*2200*/  LDC.64 R14, c[0x4][RZ] ;  /* 0x01000000ff0e7b82 */ /* 0x000e640000000a00 */
[----:B-1----:R-:W-:-:S06]  /*2210*/  IMAD.WIDE R14, R23, 0x8, R14 ;  /* 0x00000008170e7825 */ /* 0x002fcc00078e020e */
[----:B0-----:R-:W2:Y:S01]  /*2220*/  LDG.E.64.CONSTANT R14, desc[UR6][R14.64] ;  /* 0x000000060e0e7981 */ /* 0x001ea2000c1e9b00 */
[----:B------:R-:W-:Y:S02]  /*2230*/  VIADD R18, R18, 0x1 ;  /* 0x0000000112127836 */ /* 0x000fe40000000000 */
[----:B------:R-:W-:Y:S02]  /*2240*/  VIADD R23, R23, 0x1 ;  /* 0x0000000117177836 */ /* 0x000fe40000000000 */
[----:B--2---:R-:W-:-:S04]  /*2250*/  IMAD.WIDE.U32 R12, P2, R14, R19, R12 ;  /* 0x000000130e0c7225 */ /* 0x004fc8000784000c */
[----:B------:R-:W-:Y:S02]  /*2260*/  IMAD R25, R14, R17, RZ ;  /* 0x000000110e197224 */ /* 0x000fe400078e02ff */
[CC--:B------:R-:W-:Y:S02]  /*2270*/  IMAD R22, R15.reuse, R19.reuse, RZ ;  /* 0x000000130f167224 */ /* 0x0c0fe400078e02ff */
[----:B------:R-:W-:Y:S01]  /*2280*/  IMAD.HI.U32 R27, R15, R19, RZ ;  /* 0x000000130f1b7227 */ /* 0x000fe200078e00ff */
[----:B------:R-:W-:-:S03]  /*2290*/  IADD3 R13, P0, PT, R25, R13, RZ ;  /* 0x0000000d190d7210 */ /* 0x000fc60007f1e0ff */
[----:B------:R-:W-:Y:S01]  /*22a0*/  IMAD R25, R16, 0x8, R1 ;  /* 0x0000000810197824 */ /* 0x000fe200078e0201 */
[----:B------:R-:W-:Y:S01]  /*22b0*/  IADD3 R13, P1, PT, R22, R13, RZ ;  /* 0x0000000d160d7210 */ /* 0x000fe20007f3e0ff */
[----:B------:R-:W-:-:S04]  /*22c0*/  IMAD.HI.U32 R22, R14, R17, RZ ;  /* 0x000000110e167227 */ /* 0x000fc800078e00ff */
[----:B------:R-:W-:Y:S01]  /*22d0*/  IMAD.X R14, RZ, RZ, R22, P2 ;  /* 0x000000ffff0e7224 */ /* 0x000fe200010e0616 */
[----:B------:R0:W-:Y:S01]  /*22e0*/  STL.64 [R25], R12 ;  /* 0x0000000c19007387 */ /* 0x0001e20000100a00 */
[----:B------:R-:W-:-:S03]  /*22f0*/  IMAD.HI.U32 R22, R15, R17, RZ ;  /* 0x000000110f167227 */ /* 0x000fc600078e00ff */
[----:B------:R-:W-:Y:S01]  /*2300*/  IADD3.X R14, P0, PT, R27, R14, RZ, P0, !PT ;  /* 0x0000000e1b0e7210 */ /* 0x000fe2000071e4ff */
[----:B------:R-:W-:Y:S02]  /*2310*/  IMAD R15, R15, R17, RZ ;  /* 0x000000110f0f7224 */ /* 0x000fe400078e02ff */
[----:B------:R-:W-:-:S03]  /*2320*/  VIADD R16, R16, 0x1 ;  /* 0x0000000110107836 */ /* 0x000fc60000000000 */
[----:B------:R-:W-:Y:S01]  /*2330*/  IADD3.X R15, P1, PT, R15, R14, RZ, P1, !PT ;  /* 0x0000000e0f0f7210 */ /* 0x000fe20000f3e4ff */
[----:B------:R-:W-:Y:S01]  /*2340*/  IMAD.X R14, RZ, RZ, R22, P0 ;  /* 0x000000ffff0e7224 */ /* 0x000fe200000e0616 */
[----:B------:R-:W-:-:S03]  /*2350*/  ISETP.NE.AND P0, PT, R18, -0xf, PT ;  /* 0xfffffff11200780c */ /* 0x000fc60003f05270 */
[----:B------:R-:W-:Y:S02]  /*2360*/  IMAD.X R14, RZ, RZ, R14, P1 ;  /* 0x000000ffff0e7224 */ /* 0x000fe400008e060e */
[----:B0-----:R-:W-:Y:S02]  /*2370*/  IMAD.MOV.U32 R12, RZ, RZ, R15 ;  /* 0x000000ffff0c7224 */ /* 0x001fe400078e000f */
[----:B------:R-:W-:-:S06]  /*2380*/  IMAD.MOV.U32 R13, RZ, RZ, R14 ;  /* 0x000000ffff0d7224 */ /* 0x000fcc00078e000e */
[----:B------:R-:W-:Y:S05]  /*2390*/  @P0 BRA `(.L_x_25) ;  /* 0xfffffffc00980947 */ /* 0x000fea000383ffff */
[----:B------:R-:W-:-:S07]  /*23a0*/  IMAD.MOV.U32 R23, RZ, RZ, R11 ;  /* 0x000000ffff177224 */ /* 0x000fce00078e000b */
.L_x_24:
[----:B------:R-:W-:Y:S01]  /*23b0*/  LOP3.LUT P0, R29, R8, 0x3f, RZ, 0xc0, !PT ;  /* 0x0000003f081d7812 */ /* 0x000fe2000780c0ff */
[----:B------:R-:W-:-:S04]  /*23c0*/  IMAD.IADD R10, R10, 0x1, R23 ;  /* 0x000000010a0a7824 */ /* 0x000fc800078e0217 */
[----:B------:R-:W-:-:S05]  /*23d0*/  IMAD.U32 R22, R10, 0x8, R1 ;  /* 0x000000080a167824 */ /* 0x000fca00078e0001 */
[----:B------:R0:W-:Y:S04]  /*23e0*/  STL.64 [R22+-0x78], R12 ;  /* 0xffff880c16007387 */ /* 0x0001e80000100a00 */
[----:B------:R-:W2:Y:S04]  /*23f0*/  @P0 LDL.64 R18, [R1+0x8] ;  /* 0x0000080001120983 */ /* 0x000ea80000100a00 */
[----:B------:R-:W3:Y:S04]  /*2400*/  LDL.64 R14, [R1+0x10] ;  /* 0x00001000010e7983 */ /* 0x000ee80000100a00 */
[----:B------:R-:W4:Y:S01]  /*2410*/  LDL.64 R10, [R1+0x18] ;  /* 0x00001800010a7983 */ /* 0x000f220000100a00 */
[----:B------:R-:W-:-:S02]  /*2420*/  @P0 LOP3.LUT R8, R29, 0x3f, RZ, 0x3c, !PT ;  /* 0x0000003f1d080812 */ /* 0x000fc400078e3cff */
[--C-:B--2---:R-:W-:Y:S02]  /*2430*/  @P0 SHF.R.U64 R17, R18, 0x1, R19.reuse ;  /* 0x0000000112110819 */ /* 0x104fe40000001213 */
[----:B------:R-:W-:Y:S02]  /*2440*/  @P0 SHF.R.U32.HI R19, RZ, 0x1, R19 ;  /* 0x00000001ff130819 */ /* 0x000fe40000011613 */
[C---:B---3--:R-:W-:Y:S02]  /*2450*/  @P0 SHF.L.U32 R23, R14.reuse, R29, RZ ;  /* 0x0000001d0e170219 */ /* 0x048fe400000006ff */
[----:B0-----:R-:W-:Y:S02]  /*2460*/  @P0 SHF.R.U64 R12, R17, R8, R19 ;  /* 0x00000008110c0219 */ /* 0x001fe40000001213 */
[--C-:B------:R-:W-:Y:S02]  /*2470*/  @P0 SHF.R.U32.HI R27, RZ, 0x1, R15.reuse ;  /* 0x00000001ff1b0819 */ /* 0x100fe4000001160f */
[----:B------:R-:W-:-:S02]  /*2480*/  @P0 SHF.R.U64 R25, R14, 0x1, R15 ;  /* 0x000000010e190819 */ /* 0x000fc4000000120f */
[-C--:B------:R-:W-:Y:S02]  /*2490*/  @P0 SHF.L.U64.HI R16, R14, R29.reuse, R15 ;  /* 0x0000001d0e100219 */ /* 0x080fe4000001020f */
[----:B------:R-:W-:Y:S02]  /*24a0*/  @P0 SHF.R.U32.HI R13, RZ, R8, R19 ;  /* 0x00000008ff0d0219 */ /* 0x000fe40000011613 */
[----:B------:R-:W-:Y:S02]  /*24b0*/  @P0 LOP3.LUT R14, R23, R12, RZ, 0xfc, !PT ;  /* 0x0000000c170e0212 */ /* 0x000fe400078efcff */
[----:B----4-:R-:W-:Y:S02]  /*24c0*/  @P0 SHF.L.U32 R17, R10, R29, RZ ;  /* 0x0000001d0a110219 */ /* 0x010fe400000006ff */
[----:B------:R-:W-:Y:S01]  /*24d0*/  @P0 SHF.R.U64 R18, R25, R8, R27 ;  /* 0x0000000819120219 */ /* 0x000fe2000000121b */
[----:B------:R-:W-:Y:S01]  /*24e0*/  IMAD.SHL.U32 R12, R14, 0x4, RZ ;  /* 0x000000040e0c7824 */ /* 0x000fe200078e00ff */
[----:B------:R-:W-:-:S02]  /*24f0*/  @P0 LOP3.LUT R15, R16, R13, RZ, 0xfc, !PT ;  /* 0x0000000d100f0212 */ /* 0x000fc400078efcff */
[----:B------:R-:W-:Y:S02]  /*2500*/  @P0 SHF.L.U64.HI R29, R10, R29, R11 ;  /* 0x0000001d0a1d0219 */ /* 0x000fe4000001020b */
[----:B------:R-:W-:Y:S02]  /*2510*/  @P0 SHF.R.U32.HI R8, RZ, R8, R27 ;  /* 0x00000008ff080219 */ /* 0x000fe4000001161b */
[----:B------:R-:W-:Y:S02]  /*2520*/  @P0 LOP3.LUT R10, R17, R18, RZ, 0xfc, !PT ;  /* 0x00000012110a0212 */ /* 0x000fe400078efcff */
[----:B------:R-:W-:Y:S02]  /*2530*/  SHF.L.U64.HI R13, R14, 0x2, R15 ;  /* 0x000000020e0d7819 */ /* 0x000fe4000001020f */
[----:B------:R-:W-:Y:S02]  /*2540*/  @P0 LOP3.LUT R11, R29, R8, RZ, 0xfc, !PT ;  /* 0x000000081d0b0212 */ /* 0x000fe400078efcff */
[----:B------:R-:W-:-:S02]  /*2550*/  SHF.L.W.U32.HI R15, R15, 0x2, R10 ;  /* 0x000000020f0f7819 */ /* 0x000fc40000010e0a */
[----:B------:R-:W-:Y:S02]  /*2560*/  IADD3 RZ, P0, PT, RZ, -R12, RZ ;  /* 0x8000000cffff7210 */ /* 0x000fe40007f1e0ff */
[----:B------:R-:W-:Y:S02]  /*2570*/  LOP3.LUT R8, RZ, R13, RZ, 0x33, !PT ;  /* 0x0000000dff087212 */ /* 0x000fe400078e33ff */
[----:B------:R-:W-:Y:S02]  /*2580*/  SHF.L.W.U32.HI R10, R10, 0x2, R11 ;  /* 0x000000020a0a7819 */ /* 0x000fe40000010e0b */
[----:B------:R-:W-:Y:S02]  /*2590*/  LOP3.LUT R14, RZ, R15, RZ, 0x33, !PT ;  /* 0x0000000fff0e7212 */ /* 0x000fe400078e33ff */
[----:B------:R-:W-:Y:S02]  /*25a0*/  IADD3.X R16, P0, PT, RZ, R8, RZ, P0, !PT ;  /* 0x00000008ff107210 */ /* 0x000fe4000071e4ff */
[----:B------:R-:W-:-:S02]  /*25b0*/  LOP3.LUT R8, RZ, R10, RZ, 0x33, !PT ;  /* 0x0000000aff087212 */ /* 0x000fc400078e33ff */
[----:B------:R-:W-:Y:S02]  /*25c0*/  IADD3.X R14, P1, PT, RZ, R14, RZ, P0, !PT ;  /* 0x0000000eff0e7210 */ /* 0x000fe4000073e4ff */
[----:B------:R-:W-:-:S03]  /*25d0*/  ISETP.GT.U32.AND P2, PT, R15, -0x1, PT ;  /* 0xffffffff0f00780c */ /* 0x000fc60003f44070 */
[----:B------:R-:W-:Y:S01]  /*25e0*/  IMAD.X R17, RZ, RZ, R8, P1 ;  /* 0x000000ffff117224 */ /* 0x000fe200008e0608 */
[----:B------:R-:W-:-:S04]  /*25f0*/  ISETP.GT.AND.EX P0, PT, R10, -0x1, PT, P2 ;  /* 0xffffffff0a00780c */ /* 0x000fc80003f04320 */
[----:B------:R-:W-:Y:S02]  /*2600*/  SEL R8, R10, R17, P0 ;  /* 0x000000110a087207 */ /* 0x000fe40000000000 */
[----:B------:R-:W-:Y:S02]  /*2610*/  SEL R15, R15, R14, P0 ;  /* 0x0000000e0f0f7207 */ /* 0x000fe40000000000 */
[----:B------:R-:W-:Y:S02]  /*2620*/  ISETP.NE.U32.AND P1, PT, R8, RZ, PT ;  /* 0x000000ff0800720c */ /* 0x000fe40003f25070 */
[----:B------:R-:W-:Y:S02]  /*2630*/  SEL R13, R13, R16, P0 ;  /* 0x000000100d0d7207 */ /* 0x000fe40000000000 */
[----:B------:R-:W-:Y:S01]  /*2640*/  SEL R17, R15, R8, !P1 ;  /* 0x000000080f117207 */ /* 0x000fe20004800000 */
[----:B------:R-:W-:-:S05]  /*2650*/  @!P0 IMAD.MOV R12, RZ, RZ, -R12 ;  /* 0x000000ffff0c8224 */ /* 0x000fca00078e0a0c */
[----:B------:R-:W0:Y:S02]  /*2660*/  FLO.U32 R17, R17 ;  /* 0x0000001100117300 */ /* 0x000e2400000e0000 */
[C---:B0-----:R-:W-:Y:S02]  /*2670*/  IADD3 R18, PT, PT, -R17.reuse, 0x1f, RZ ;  /* 0x0000001f11127810 */ /* 0x041fe40007ffe1ff */
[----:B------:R-:W-:-:S03]  /*2680*/  IADD3 R14, PT, PT, -R17, 0x3f, RZ ;  /* 0x0000003f110e7810 */ /* 0x000fc60007ffe1ff */
[----:B------:R-:W-:-:S05]  /*2690*/  @P1 IMAD.MOV R14, RZ, RZ, R18 ;  /* 0x000000ffff0e1224 */ /* 0x000fca00078e0212 */
[----:B------:R-:W-:-:S13]  /*26a0*/  ISETP.NE.AND P1, PT, R14, RZ, PT ;  /* 0x000000ff0e00720c */ /* 0x000fda0003f25270 */
[----:B------:R-:W-:Y:S05]  /*26b0*/  @!P1 BRA `(.L_x_26) ;  /* 0x0000000000289947 */ /* 0x000fea0003800000 */
[--C-:B------:R-:W-:Y:S02]  /*26c0*/  SHF.R.U64 R16, R12, 0x1, R13.reuse ;  /* 0x000000010c107819 */ /* 0x100fe4000000120d */
[C---:B------:R-:W-:Y:S02]  /*26d0*/  LOP3.LUT R12, R14.reuse, 0x3f, RZ, 0xc0, !PT ;  /* 0x0000003f0e0c7812 */ /* 0x040fe400078ec0ff */
[----:B------:R-:W-:Y:S02]  /*26e0*/  SHF.R.U32.HI R18, RZ, 0x1, R13 ;  /* 0x00000001ff127819 */ /* 0x000fe4000001160d */
[----:B------:R-:W-:Y:S02]  /*26f0*/  LOP3.LUT R13, R14, 0x3f, RZ, 0xc, !PT ;  /* 0x0000003f0e0d7812 */ /* 0x000fe400078e0cff */
[CC--:B------:R-:W-:Y:S02]  /*2700*/  SHF.L.U64.HI R17, R15.reuse, R12.reuse, R8 ;  /* 0x0000000c0f117219 */ /* 0x0c0fe40000010208 */
[----:B------:R-:W-:-:S02]  /*2710*/  SHF.L.U32 R12, R15, R12, RZ ;  /* 0x0000000c0f0c7219 */ /* 0x000fc400000006ff */
[-CC-:B------:R-:W-:Y:S02]  /*2720*/  SHF.R.U64 R15, R16, R13.reuse, R18.reuse ;  /* 0x0000000d100f7219 */ /* 0x180fe40000001212 */
[----:B------:R-:W-:Y:S02]  /*2730*/  SHF.R.U32.HI R8, RZ, R13, R18 ;  /* 0x0000000dff087219 */ /* 0x000fe40000011612 */
[----:B------:R-:W-:Y:S02]  /*2740*/  LOP3.LUT R15, R12, R15, RZ, 0xfc, !PT ;  /* 0x0000000f0c0f7212 */ /* 0x000fe400078efcff */
[----:B------:R-:W-:-:S07]  /*2750*/  LOP3.LUT R8, R17, R8, RZ, 0xfc, !PT ;  /* 0x0000000811087212 */ /* 0x000fce00078efcff */
.L_x_26:
[----:B------:R-:W-:Y:S01]  /*2760*/  IMAD.WIDE.U32 R16, R15, 0x2168c235, RZ ;  /* 0x2168c2350f107825 */ /* 0x000fe200078e00ff */
[----:B------:R-:W-:-:S03]  /*2770*/  SHF.R.U32.HI R11, RZ, 0x1e, R11 ;  /* 0x0000001eff0b7819 */ /* 0x000fc6000001160b */
[----:B------:R-:W-:Y:S01]  /*2780*/  IMAD.MOV.U32 R12, RZ, RZ, R17 ;  /* 0x000000ffff0c7224 */ /* 0x000fe200078e0011 */
[----:B------:R-:W-:Y:S01]  /*2790*/  IADD3 RZ, P1, PT, R16, R16, RZ ;  /* 0x0000001010ff7210 */ /* 0x000fe20007f3e0ff */
[----:B------:R-:W-:Y:S01]  /*27a0*/  IMAD.MOV.U32 R13, RZ, RZ, RZ ;  /* 0x000000ffff0d7224 */ /* 0x000fe200078e00ff */
[----:B------:R-:W-:Y:S01]  /*27b0*/  LEA.HI R10, R10, R11, RZ, 0x1 ;  /* 0x0000000b0a0a7211 */ /* 0x000fe200078f08ff */
[----:B------:R-:W-:Y:S02]  /*27c0*/  IMAD R17, R8, -0x36f0255e, RZ ;  /* 0xc90fdaa208117824 */ /* 0x000fe400078e02ff */
[----:B------:R-:W-:-:S04]  /*27d0*/  IMAD.WIDE.U32 R12, R15, -0x36f0255e, R12 ;  /* 0xc90fdaa20f0c7825 */ /* 0x000fc800078e000c */
[----:B------:R-:W-:-:S04]  /*27e0*/  IMAD.HI.U32 R15, R8, -0x36f0255e, RZ ;  /* 0xc90fdaa2080f7827 */ /* 0x000fc800078e00ff */
[----:B------:R-:W-:-:S04]  /*27f0*/  IMAD.WIDE.U32 R12, P2, R8, 0x2168c235, R12 ;  /* 0x2168c235080c7825 */ /* 0x000fc8000784000c */
[----:B------:R-:W-:Y:S01]  /*2800*/  IMAD.X R8, RZ, RZ, R15, P2 ;  /* 0x000000ffff087224 */ /* 0x000fe200010e060f */
[----:B------:R-:W-:Y:S02]  /*2810*/  IADD3 R13, P2, PT, R17, R13, RZ ;  /* 0x0000000d110d7210 */ /* 0x000fe40007f5e0ff */
[----:B------:R-:W-:Y:S02]  /*2820*/  IADD3.X RZ, P1, PT, R12, R12, RZ, P1, !PT ;  /* 0x0000000c0cff7210 */ /* 0x000fe40000f3e4ff */
[C---:B------:R-:W-:Y:S01]  /*2830*/  ISETP.GT.U32.AND P3, PT, R13.reuse, RZ, PT ;  /* 0x000000ff0d00720c */ /* 0x040fe20003f64070 */
[----:B------:R-:W-:Y:S01]  /*2840*/  IMAD.X R8, RZ, RZ, R8, P2 ;  /* 0x000000ffff087224 */ /* 0x000fe200010e0608 */
[----:B------:R-:W-:-:S04]  /*2850*/  IADD3.X R12, P2, PT, R13, R13, RZ, P1, !PT ;  /* 0x0000000d0d0c7210 */ /* 0x000fc80000f5e4ff */
[C---:B------:R-:W-:Y:S01]  /*2860*/  ISETP.GT.AND.EX P1, PT, R8.reuse, RZ, PT, P3 ;  /* 0x000000ff0800720c */ /* 0x040fe20003f24330 */
[----:B------:R-:W-:-:S03]  /*2870*/  IMAD.X R15, R8, 0x1, R8, P2 ;  /* 0x00000001080f7824 */ /* 0x000fc600010e0608 */
[----:B------:R-:W-:Y:S02]  /*2880*/  SEL R12, R12, R13, P1 ;  /* 0x0000000d0c0c7207 */ /* 0x000fe40000800000 */
[----:B------:R-:W-:Y:S02]  /*2890*/  SEL R13, R15, R8, P1 ;  /* 0x000000080f0d7207 */ /* 0x000fe40000800000 */
[----:B------:R-:W-:Y:S02]  /*28a0*/  IADD3 R12, P2, PT, R12, 0x1, RZ ;  /* 0x000000010c0c7810 */ /* 0x000fe40007f5e0ff */
[----:B------:R-:W-:Y:S02]  /*28b0*/  SEL R15, RZ, 0xffffffff, !P1 ;  /* 0xffffffffff0f7807 */ /* 0x000fe40004800000 */
[----:B------:R-:W-:Y:S01]  /*28c0*/  LOP3.LUT P1, R8, R9, 0x80000000, RZ, 0xc0, !PT ;  /* 0x8000000009087812 */ /* 0x000fe2000782c0ff */
[----:B------:R-:W-:Y:S02]  /*28d0*/  IMAD.X R13, RZ, RZ, R13, P2 ;  /* 0x000000ffff0d7224 */ /* 0x000fe400010e060d */
[----:B------:R-:W-:Y:S01]  /*28e0*/  IMAD.IADD R9, R15, 0x1, -R14 ;  /* 0x000000010f097824 */ /* 0x000fe200078e0a0e */
[----:B------:R-:W-:-:S02]  /*28f0*/  @!P0 LOP3.LUT R8, R8, 0x80000000, RZ, 0x3c, !PT ;  /* 0x8000000008088812 */ /* 0x000fc400078e3cff */
[----:B------:R-:W-:Y:S01]  /*2900*/  SHF.R.U64 R12, R12, 0xa, R13 ;  /* 0x0000000a0c0c7819 */ /* 0x000fe2000000120d */
[----:B------:R-:W-:-:S03]  /*2910*/  IMAD.SHL.U32 R9, R9, 0x100000, RZ ;  /* 0x0010000009097824 */ /* 0x000fc600078e00ff */
[----:B------:R-:W-:-:S03]  /*2920*/  IADD3 R12, P2, PT, R12, 0x1, RZ ;  /* 0x000000010c0c7810 */ /* 0x000fc60007f5e0ff */
[----:B------:R-:W-:Y:S01]  /*2930*/  @P1 IMAD.MOV R10, RZ, RZ, -R10 ;  /* 0x000000ffff0a1224 */ /* 0x000fe200078e0a0a */
[----:B------:R-:W-:-:S04]  /*2940*/  LEA.HI.X R13, R13, RZ, RZ, 0x16, P2 ;  /* 0x000000ff0d0d7211 */ /* 0x000fc800010fb4ff */
[--C-:B------:R-:W-:Y:S02]  /*2950*/  SHF.R.U64 R14, R12, 0x1, R13.reuse ;  /* 0x000000010c0e7819 */ /* 0x100fe4000000120d */
[----:B------:R-:W-:Y:S02]  /*2960*/  SHF.R.U32.HI R12, RZ, 0x1, R13 ;  /* 0x00000001ff0c7819 */ /* 0x000fe4000001160d */
[----:B------:R-:W-:-:S04]  /*2970*/  IADD3 R14, P2, P3, RZ, RZ, R14 ;  /* 0x000000ffff0e7210 */ /* 0x000fc80007b5e00e */
[----:B------:R-:W-:-:S04]  /*2980*/  IADD3.X R9, PT, PT, R9, 0x3fe00000, R12, P2, P3 ;  /* 0x3fe0000009097810 */ /* 0x000fc800017e640c */
[----:B------:R-:W-:-:S07]  /*2990*/  LOP3.LUT R15, R9, R8, RZ, 0xfc, !PT ;  /* 0x00000008090f7212 */ /* 0x000fce00078efcff */
.L_x_23:
[----:B------:R-:W-:Y:S02]  /*29a0*/  IMAD.MOV.U32 R8, RZ, RZ, R4 ;  /* 0x000000ffff087224 */ /* 0x000fe400078e0004 */
[----:B------:R-:W-:-:S04]  /*29b0*/  IMAD.MOV.U32 R9, RZ, RZ, 0x0 ;  /* 0x00000000ff097424 */ /* 0x000fc800078e00ff */
[----:B------:R-:W-:Y:S05]  /*29c0*/  RET.REL.NODEC R8 `(_Z12k_add_sourcePdS_S_i) ;  /* 0xffffffd4088c7950 */ /* 0x000fea0003c3ffff */
.L_x_27:
[----:B------:R-:W-:-:S00]  /*29d0*/  BRA `(.L_x_27) ;  /* 0xfffffffc00fc7947 */ /* 0x000fc0000383ffff */
[----:B------:R-:W-:-:S00]  /*29e0*/  NOP ;  /* 0x0000000000007918 */ /* 0x000fc00000000000 */
        /* <DEDUP_REMOVED lines=9> */
.L_x_88:


//--------------------- .text._Z6k_projPdS_S_S_S_ --------------------------
	.section	.text._Z6k_projPdS_S_S_S_,"ax",@progbits
	.align	128
        .global         _Z6k_projPdS_S_S_S_
        .type           _Z6k_projPdS_S_S_S_,@function
        .size           _Z6k_projPdS_S_S_S_,(.L_x_95 - _Z6k_projPdS_S_S_S_)
        .other          _Z6k_projPdS_S_S_S_,@"STO_CUDA_ENTRY STV_DEFAULT"
_Z6k_projPdS_S_S_S_:
.text._Z6k_projPdS_S_S_S_:
[----:B------:R-:W-:Y:S01]  /*0000*/  LDC R1, c[0x0][0x37c] ;  /* 0x0000df00ff017b82 */ /* 0x000fe20000000800 */
[----:B------:R-:W0:Y:S07]  /*0010*/  S2R R0, SR_TID.X ;  /* 0x0000000000007919 */ /* 0x000e2e0000002100 */
[----:B------:R-:W0:Y:S01]  /*0020*/  S2UR UR4, SR_CTAID.X ;  /* 0x00000000000479c3 */ /* 0x000e220000002500 */
[----:B------:R-:W1:Y:S07]  /*0030*/  S2R R3, SR_TID.Y ;  /* 0x0000000000037919 */ /* 0x000e6e0000002200 */
[----:B------:R-:W0:Y:S08]  /*0040*/  LDC R9, c[0x0][0x360] ;  /* 0x0000d800ff097b82 */ /* 0x000e300000000800 */
[----:B------:R-:W1:Y:S08]  /*0050*/  S2UR UR5, SR_CTAID.Y ;  /* 0x00000000000579c3 */ /* 0x000e700000002600 */
[----:B------:R-:W1:Y:S01]  /*0060*/  LDC R2, c[0x0][0x364] ;  /* 0x0000d900ff027b82 */ /* 0x000e620000000800 */
[----:B0-----:R-:W-:-:S05]  /*0070*/  IMAD R9, R9, UR4, R0 ;  /* 0x0000000409097c24 */ /* 0x001fca000f8e0200 */
[----:B------:R-:W-:Y:S01]  /*0080*/  IADD3 R5, PT, PT, R9, 0x1, RZ ;  /* 0x0000000109057810 */ /* 0x000fe20007ffe0ff */
[----:B-1----:R-:W-:-:S05]  /*0090*/  IMAD R0, R2, UR5, R3 ;  /* 0x0000000502007c24 */ /* 0x002fca000f8e0203 */
[----:B------:R-:W-:-:S04]  /*00a0*/  ISETP.GT.U32.AND P0, PT, R0, 0x1ff, PT ;  /* 0x000001ff0000780c */ /* 0x000fc80003f04070 */
[----:B------:R-:W-:-:S13]  /*00b0*/  ISETP.GT.OR P0, PT, R5, 0x200, P0 ;  /* 0x000002000500780c */ /* 0x000fda0000704670 */
[----:B------:R-:W-:Y:S05]  /*00c0*/  @P0 EXIT ;  /* 0x000000000000094d */ /* 0x000fea0003800000 */
[----:B------:R-:W0:Y:S01]  /*00d0*/  LDC.64 R2, c[0x0][0x390] ;  /* 0x0000e400ff027b82 */ /* 0x000e220000000a00 */
[----:B------:R-:W-:Y:S01]  /*00e0*/  IMAD R14, R0, 0x202, RZ ;  /* 0x00000202000e7824 */ /* 0x000fe200078e02ff */
[----:B------:R-:W1:Y:S04]  /*00f0*/  LDCU.64 UR4, c[0x0][0x358] ;  /* 0x00006b00ff0477ac */ /* 0x000e680008000a00 */
[----:B------:R-:W-:Y:S01]  /*0100*/  IADD3 R4, PT, PT, R9, R14, RZ ;  /* 0x0000000e09047210 */ /* 0x000fe20007ffe0ff */
[----:B------:R-:W2:Y:S01]  /*0110*/  LDCU.64 UR6, c[0x0][0x390] ;  /* 0x00007200ff0677ac */ /* 0x000ea20008000a00 */
[----:B------:R-:W3:Y:S02]  /*0120*/  LDC.64 R18, c[0x0][0x398] ;  /* 0x0000e600ff127b82 */ /* 0x000ee40000000a00 */
[----:B------:R-:W-:-:S06]  /*0130*/  IADD3 R11, PT, PT, R4, 0x204, RZ ;  /* 0x00000204040b7810 */ /* 0x000fcc0007ffe0ff */
[----:B------:R-:W4:Y:S01]  /*0140*/  LDC.64 R6, c[0x0][0x380] ;  /* 0x0000e000ff067b82 */ /* 0x000f220000000a00 */
[----:B0-----:R-:W-:Y:S01]  /*0150*/  IMAD.WIDE R2, R11, 0x8, R2 ;  /* 0x000000080b027825 */ /* 0x001fe200078e0202 */
[----:B------:R-:W-:-:S06]  /*0160*/  IADD3 R4, PT, PT, R4, 0x203, RZ ;  /* 0x0000020304047810 */ /* 0x000fcc0007ffe0ff */
[----:B------:R-:W0:Y:S01]  /*0170*/  LDC.64 R10, c[0x0][0x3a0] ;  /* 0x0000e800ff0a7b82 */ /* 0x000e220000000a00 */
[----:B-1----:R-:W5:Y:S01]  /*0180*/  LDG.E.64 R16, desc[UR4][R2.64] ;  /* 0x0000000402107981 */ /* 0x002f62000c1e1b00 */
[----:B---3--:R-:W-:-:S03]  /*0190*/  IMAD.WIDE R18, R9, 0x8, R18 ;  /* 0x0000000809127825 */ /* 0x008fc600078e0212 */
[----:B------:R-:W5:Y:S04]  /*01a0*/  LDG.E.64 R12, desc[UR4][R2.64+-0x10] ;  /* 0xfffff004020c7981 */ /* 0x000f68000c1e1b00 */
[----:B------:R-:W3:Y:S01]  /*01b0*/  LDG.E.64 R18, desc[UR4][R18.64+0x8] ;  /* 0x0000080412127981 */ /* 0x000ee2000c1e1b00 */
[----:B----4-:R-:W-:-:S05]  /*01c0*/  IMAD.WIDE R6, R4, 0x8, R6 ;  /* 0x0000000804067825 */ /* 0x010fca00078e0206 */
[----:B------:R-:W4:Y:S01]  /*01d0*/  LDG.E.64 R8, desc[UR4][R6.64] ;  /* 0x0000000406087981 */ /* 0x000f22000c1e1b00 */
[----:B------:R-:W-:-:S04]  /*01e0*/  IADD3 R15, P0, PT, R5, R14, RZ ;  /* 0x0000000e050f7210 */ /* 0x000fc80007f1e0ff */
[----:B------:R-:W-:Y:S02]  /*01f0*/  LEA.HI.X.SX32 R22, R5, RZ, 0x1, P0 ;  /* 0x000000ff05167211 */ /* 0x000fe400000f0eff */
[----:B--2---:R-:W-:Y:S01]  /*0200*/  LEA R14, P0, R15, UR6, 0x3 ;  /* 0x000000060f0e7c11 */ /* 0x004fe2000f8018ff */
[----:B0-----:R-:W-:-:S03]  /*0210*/  IMAD.WIDE.U32 R10, R0, 0x8, R10 ;  /* 0x00000008000a7825 */ /* 0x001fc600078e000a */
[----:B------:R-:W-:Y:S01]  /*0220*/  LEA.HI.X R15, R15, UR7, R22, 0x3, P0 ;  /* 0x000000070f0f7c11 */ /* 0x000fe200080f1c16 */
[----:B-----5:R-:W-:Y:S01]  /*0230*/  DADD R16, R16, -R12 ;  /* 0x0000000010107229 */ /* 0x020fe2000000080c */
[----:B------:R-:W0:Y:S01]  /*0240*/  LDC.64 R12, c[0x0][0x388] ;  /* 0x0000e200ff0c7b82 */ /* 0x000e220000000a00 */
[----:B---3--:R-:W-:-:S08]  /*0250*/  DMUL R20, R18, 0.5 ;  /* 0x3fe0000012147828 */ /* 0x008fd00000000000 */
[----:B----4-:R-:W-:-:S07]  /*0260*/  DFMA R8, -R20, R16, R8 ;  /* 0x000000101408722b */ /* 0x010fce0000000108 */
[----:B------:R-:W-:Y:S04]  /*0270*/  STG.E.64 desc[UR4][R6.64], R8 ;  /* 0x0000000806007986 */ /* 0x000fe8000c101b04 */
[----:B------:R-:W2:Y:S04]  /*0280*/  LDG.E.64 R2, desc[UR4][R2.64+-0x1018] ;  /* 0xffefe80402027981 */ /* 0x000ea8000c1e1b00 */
[----:B------:R-:W2:Y:S01]  /*0290*/  LDG.E.64 R14, desc[UR4][R14.64+0x2020] ;  /* 0x002020040e0e7981 */ /* 0x000ea2000c1e1b00 */
[----:B0-----:R-:W-:-:S03]  /*02a0*/  IMAD.WIDE R16, R4, 0x8, R12 ;  /* 0x0000000804107825 */ /* 0x001fc600078e020c */
[----:B------:R-:W3:Y:S04]  /*02b0*/  LDG.E.64 R10, desc[UR4][R10.64+0x8] ;  /* 0x000008040a0a7981 */ /* 0x000ee8000c1e1b00 */
[----:B------:R-:W4:Y:S01]  /*02c0*/  LDG.E.64 R18, desc[UR4][R16.64] ;  /* 0x0000000410127981 */ /* 0x000f22000c1e1b00 */
[----:B--2---:R-:W-:Y:S02]  /*02d0*/  DADD R12, R14, -R2 ;  /* 0x000000000e0c7229 */ /* 0x004fe40000000802 */
[----:B---3--:R-:W-:-:S08]  /*02e0*/  DMUL R4, R10, 0.5 ;  /* 0x3fe000000a047828 */ /* 0x008fd00000000000 */
[----:B----4-:R-:W-:-:S07]  /*02f0*/  DFMA R4, -R4, R12, R18 ;  /* 0x0000000c0404722b */ /* 0x010fce0000000112 */
[----:B------:R-:W-:Y:S01]  /*0300*/  STG.E.64 desc[UR4][R16.64], R4 ;  /* 0x0000000410007986 */ /* 0x000fe2000c101b04 */
[----:B------:R-:W-:Y:S05]  /*0310*/  EXIT ;  /* 0x000000000000794d */ /* 0x000fea0003800000 */
.L_x_28:
        /* <DEDUP_REMOVED lines=14> */
.L_x_95:


//--------------------- .text._Z5k_divPdS_S_S_S_S_ --------------------------
	.section	.text._Z5k_divPdS_S_S_S_S_,"ax",@progbits
	.align	128
        .global         _Z5k_divPdS_S_S_S_S_
        .type           _Z5k_divPdS_S_S_S_S_,@function
        .size           _Z5k_divPdS_S_S_S_S_,(.L_x_89 - _Z5k_divPdS_S_S_S_S_)
        .other          _Z5k_divPdS_S_S_S_S_,@"STO_CUDA_ENTRY STV_DEFAULT"
_Z5k_divPdS_S_S_S_S_:
.text._Z5k_divPdS_S_S_S_S_:
[----:B------:R-:W-:Y:S01]  /*0000*/  LDC R1, c[0x0][0x37c] ;  /* 0x0000df00ff017b82 */ /* 0x000fe20000000800 */
[----:B------:R-:W0:Y:S07]  /*0010*/  S2R R0, SR_TID.X ;  /* 0x0000000000007919 */ /* 0x000e2e0000002100 */
[----:B------:R-:W0:Y:S01]  /*0020*/  LDC R7, c[0x0][0x360] ;  /* 0x0000d800ff077b82 */ /* 0x000e220000000800 */
[----:B------:R-:W1:Y:S07]  /*0030*/  S2R R3, SR_TID.Y ;  /* 0x0000000000037919 */ /* 0x000e6e0000002200 */
[----:B------:R-:W0:Y:S08]  /*0040*/  S2UR UR4, SR_CTAID.X ;  /* 0x00000000000479c3 */ /* 0x000e300000002500 */
[----:B------:R-:W1:Y:S08]  /*0050*/  S2UR UR5, SR_CTAID.Y ;  /* 0x00000000000579c3 */ /* 0x000e700000002600 */
[----:B------:R-:W1:Y:S01]  /*0060*/  LDC R22, c[0x0][0x364] ;  /* 0x0000d900ff167b82 */ /* 0x000e620000000800 */
[----:B0-----:R-:W-:-:S04]  /*0070*/  IMAD R7, R7, UR4, R0 ;  /* 0x0000000407077c24 */ /* 0x001fc8000f8e0200 */
[----:B------:R-:W-:Y:S02]  /*0080*/  VIADD R21, R7, 0x1 ;  /* 0x0000000107157836 */ /* 0x000fe40000000000 */
[----:B-1----:R-:W-:-:S05]  /*0090*/  IMAD R22, R22, UR5, R3 ;  /* 0x0000000516167c24 */ /* 0x002fca000f8e0203 */
[----:B------:R-:W-:-:S04]  /*00a0*/  ISETP.GT.U32.AND P0, PT, R22, 0x1ff, PT ;  /* 0x000001ff1600780c */ /* 0x000fc80003f04070 */
[----:B------:R-:W-:-:S13]  /*00b0*/  ISETP.GT.OR P0, PT, R21, 0x200, P0 ;  /* 0x000002001500780c */ /* 0x000fda0000704670 */
[----:B------:R-:W-:Y:S05]  /*00c0*/  @P0 EXIT ;  /* 0x000000000000094d */ /* 0x000fea0003800000 */
[----:B------:R-:W0:Y:S01]  /*00d0*/  LDC.64 R4, c[0x0][0x3a0] ;  /* 0x0000e800ff047b82 */ /* 0x000e220000000a00 */
[----:B------:R-:W1:Y:S07]  /*00e0*/  LDCU.64 UR4, c[0x0][0x358] ;  /* 0x00006b00ff0477ac */ /* 0x000e6e0008000a00 */
[----:B------:R-:W2:Y:S01]  /*00f0*/  LDC.64 R2, c[0x0][0x380] ;  /* 0x0000e000ff027b82 */ /* 0x000ea20000000a00 */
[----:B0-----:R-:W-:-:S06]  /*0100*/  IMAD.WIDE R4, R7, 0x8, R4 ;  /* 0x0000000807047825 */ /* 0x001fcc00078e0204 */
[----:B-1----:R-:W3:Y:S01]  /*0110*/  LDG.E.64 R4, desc[UR4][R4.64+0x8] ;  /* 0x0000080404047981 */ /* 0x002ee2000c1e1b00 */
[----:B------:R-:W-:-:S04]  /*0120*/  IMAD R20, R22, 0x202, RZ ;  /* 0x0000020216147824 */ /* 0x000fc800078e02ff */
[----:B------:R-:W-:-:S04]  /*0130*/  IMAD.IADD R0, R7, 0x1, R20 ;  /* 0x0000000107007824 */ /* 0x000fc800078e0214 */
[----:B------:R-:W-:-:S04]  /*0140*/  VIADD R7, R0, 0x204 ;  /* 0x0000020400077836 */ /* 0x000fc80000000000 */
[----:B--2---:R-:W-:-:S05]  /*0150*/  IMAD.WIDE R2, R7, 0x8, R2 ;  /* 0x0000000807027825 */ /* 0x004fca00078e0202 */
[----:B------:R-:W2:Y:S04]  /*0160*/  LDG.E.64 R6, desc[UR4][R2.64] ;  /* 0x0000000402067981 */ /* 0x000ea8000c1e1b00 */
[----:B------:R-:W2:Y:S01]  /*0170*/  LDG.E.64 R8, desc[UR4][R2.64+-0x10] ;  /* 0xfffff00402087981 */ /* 0x000ea2000c1e1b00 */
[----:B------:R-:W-:Y:S01]  /*0180*/  IMAD.MOV.U32 R10, RZ, RZ, 0x1 ;  /* 0x00000001ff0a7424 */ /* 0x000fe200078e00ff */
[----:B------:R-:W-:Y:S01]  /*0190*/  BSSY.RECONVERGENT B0, `(.L_x_29) ;  /* 0x0000017000007945 */ /* 0x000fe20003800200 */
[----:B---3--:R-:W0:Y:S04]  /*01a0*/  MUFU.RCP64H R11, R5 ;  /* 0x00000005000b7308 */ /* 0x008e280000001800 */
[----:B0-----:R-:W-:-:S02]  /*01b0*/  DFMA R12, -R4, R10, 1 ;  /* 0x3ff00000040c742b */ /* 0x001fc4000000010a */
[----:B--2---:R-:W-:-:S06]  /*01c0*/  DADD R6, R6, -R8 ;  /* 0x0000000006067229 */ /* 0x004fcc0000000808 */
[----:B------:R-:W-:-:S04]  /*01d0*/  DFMA R12, R12, R12, R12 ;  /* 0x0000000c0c0c722b */ /* 0x000fc8000000000c */
[----:B------:R-:W-:-:S04]  /*01e0*/  FSETP.GEU.AND P1, PT, |R7|, 6.5827683646048100446e-37, PT ;  /* 0x036000000700780b */ /* 0x000fc80003f2e200 */
        /* <DEDUP_REMOVED lines=8> */
[----:B------:R-:W-:Y:S05]  /*0270*/  @P0 BRA P1, `(.L_x_30) ;  /* 0x0000000000200947 */ /* 0x000fea0000800000 */
[----:B------:R-:W-:Y:S01]  /*0280*/  IMAD.MOV.U32 R8, RZ, RZ, R6 ;  /* 0x000000ffff087224 */ /* 0x000fe200078e0006 */
[----:B------:R-:W-:Y:S01]  /*0290*/  MOV R24, 0x2e0 ;  /* 0x000002e000187802 */ /* 0x000fe20000000f00 */
[----:B------:R-:W-:Y:S02]  /*02a0*/  IMAD.MOV.U32 R9, RZ, RZ, R7 ;  /* 0x000000ffff097224 */ /* 0x000fe400078e0007 */
[----:B------:R-:W-:Y:S02]  /*02b0*/  IMAD.MOV.U32 R6, RZ, RZ, R4 ;  /* 0x000000ffff067224 */ /* 0x000fe400078e0004 */
[----:B------:R-:W-:-:S07]  /*02c0*/  IMAD.MOV.U32 R7, RZ, RZ, R5 ;  /* 0x000000ffff077224 */ /* 0x000fce00078e0005 */
[----:B------:R-:W-:Y:S05]  /*02d0*/  CALL.REL.NOINC `($__internal_2_$__cuda_sm20_div_rn_f64_full) ;  /* 0x0000000000bc7944 */ /* 0x000fea0003c00000 */
[----:B------:R-:W-:Y:S02]  /*02e0*/  IMAD.MOV.U32 R2, RZ, RZ, R4 ;  /* 0x000000ffff027224 */ /* 0x000fe400078e0004 */
[----:B------:R-:W-:-:S07]  /*02f0*/  IMAD.MOV.U32 R3, RZ, RZ, R5 ;  /* 0x000000ffff037224 */ /* 0x000fce00078e0005 */
.L_x_30:
[----:B------:R-:W-:Y:S05]  /*0300*/  BSYNC.RECONVERGENT B0 ;  /* 0x0000000000007941 */ /* 0x000fea0003800200 */
.L_x_29:
[----:B------:R-:W0:Y:S01]  /*0310*/  LDC.64 R6, c[0x0][0x3a8] ;  /* 0x0000ea00ff067b82 */ /* 0x000e220000000a00 */
[----:B------:R-:W1:Y:S07]  /*0320*/  LDCU.64 UR6, c[0x0][0x388] ;  /* 0x00007100ff0677ac */ /* 0x000e6e0008000a00 */
[----:B------:R-:W2:Y:S01]  /*0330*/  LDC.64 R8, c[0x0][0x388] ;  /* 0x0000e200ff087b82 */ /* 0x000ea20000000a00 */
[----:B0-----:R-:W-:-:S06]  /*0340*/  IMAD.WIDE.U32 R6, R22, 0x8, R6 ;  /* 0x0000000816067825 */ /* 0x001fcc00078e0006 */
[----:B------:R-:W3:Y:S01]  /*0350*/  LDG.E.64 R6, desc[UR4][R6.64+0x8] ;  /* 0x0000080406067981 */ /* 0x000ee2000c1e1b00 */
[C---:B------:R-:W-:Y:S01]  /*0360*/  IADD3 R4, P0, PT, R21.reuse, R20, RZ ;  /* 0x0000001415047210 */ /* 0x040fe20007f1e0ff */
[----:B------:R-:W-:-:S03]  /*0370*/  IMAD.IADD R5, R21, 0x1, R20 ;  /* 0x0000000115057824 */ /* 0x000fc600078e0214 */
[----:B------:R-:W-:Y:S01]  /*0380*/  LEA.HI.X.SX32 R21, R21, RZ, 0x1, P0 ;  /* 0x000000ff15157211 */ /* 0x000fe200000f0eff */
[----:B--2---:R-:W-:Y:S01]  /*0390*/  IMAD.WIDE R8, R5, 0x8, R8 ;  /* 0x0000000805087825 */ /* 0x004fe200078e0208 */
[----:B-1----:R-:W-:-:S04]  /*03a0*/  LEA R16, P0, R4, UR6, 0x3 ;  /* 0x0000000604107c11 */ /* 0x002fc8000f8018ff */
[----:B------:R-:W-:Y:S01]  /*03b0*/  LEA.HI.X R17, R4, UR7, R21, 0x3, P0 ;  /* 0x0000000704117c11 */ /* 0x000fe200080f1c15 */
[----:B------:R-:W2:Y:S04]  /*03c0*/  LDG.E.64 R8, desc[UR4][R8.64] ;  /* 0x0000000408087981 */ /* 0x000ea8000c1e1b00 */
[----:B------:R-:W2:Y:S01]  /*03d0*/  LDG.E.64 R4, desc[UR4][R16.64+0x2020] ;  /* 0x0020200410047981 */ /* 0x000ea2000c1e1b00 */
[----:B------:R-:W-:Y:S01]  /*03e0*/  IMAD.MOV.U32 R10, RZ, RZ, 0x1 ;  /* 0x00000001ff0a7424 */ /* 0x000fe200078e00ff */
[----:B------:R-:W-:Y:S01]  /*03f0*/  BSSY.RECONVERGENT B0, `(.L_x_31) ;  /* 0x0000013000007945 */ /* 0x000fe20003800200 */
[----:B---3--:R-:W0:Y:S04]  /*0400*/  MUFU.RCP64H R11, R7 ;  /* 0x00000007000b7308 */ /* 0x008e280000001800 */
[----:B0-----:R-:W-:-:S08]  /*0410*/  DFMA R12, -R6, R10, 1 ;  /* 0x3ff00000060c742b */ /* 0x001fd0000000010a */
[----:B------:R-:W-:-:S08]  /*0420*/  DFMA R12, R12, R12, R12 ;  /* 0x0000000c0c0c722b */ /* 0x000fd0000000000c */
[----:B------:R-:W-:Y:S02]  /*0430*/  DFMA R12, R10, R12, R10 ;  /* 0x0000000c0a0c722b */ /* 0x000fe4000000000a */
[----:B--2---:R-:W-:-:S06]  /*0440*/  DADD R10, R4, -R8 ;  /* 0x00000000040a7229 */ /* 0x004fcc0000000808 */
[----:B------:R-:W-:-:S04]  /*0450*/  DFMA R14, -R6, R12, 1 ;  /* 0x3ff00000060e742b */ /* 0x000fc8000000010c */
[----:B------:R-:W-:-:S04]  /*0460*/  FSETP.GEU.AND P1, PT, |R11|, 6.5827683646048100446e-37, PT ;  /* 0x036000000b00780b */ /* 0x000fc80003f2e200 */
        /* <DEDUP_REMOVED lines=9> */
[----:B------:R-:W-:-:S07]  /*0500*/  IMAD.MOV.U32 R9, RZ, RZ, R11 ;  /* 0x000000ffff097224 */ /* 0x000fce00078e000b */
[----:B------:R-:W-:Y:S05]  /*0510*/  CALL.REL.NOINC `($__internal_2_$__cuda_sm20_div_rn_f64_full) ;  /* 0x00000000002c7944 */ /* 0x000fea0003c00000 */
.L_x_32:
[----:B------:R-:W-:Y:S05]  /*0520*/  BSYNC.RECONVERGENT B0 ;  /* 0x0000000000007941 */ /* 0x000fea0003800200 */
.L_x_31:
[----:B------:R-:W0:Y:S01]  /*0530*/  LDC.64 R6, c[0x0][0x390] ;  /* 0x0000e400ff067b82 */ /* 0x000e220000000a00 */
[----:B------:R-:W-:Y:S01]  /*0540*/  DADD R2, R4, R2 ;  /* 0x0000000004027229 */ /* 0x000fe20000000002 */
[----:B------:R-:W-:-:S06]  /*0550*/  VIADD R11, R0, 0x203 ;  /* 0x00000203000b7836 */ /* 0x000fcc0000000000 */
[----:B------:R-:W1:Y:S01]  /*0560*/  LDC.64 R8, c[0x0][0x398] ;  /* 0x0000e600ff087b82 */ /* 0x000e620000000a00 */
[----:B------:R-:W-:Y:S01]  /*0570*/  DMUL R2, R2, -0.5 ;  /* 0xbfe0000002027828 */ /* 0x000fe20000000000 */
[----:B0-----:R-:W-:-:S06]  /*0580*/  IMAD.WIDE R4, R11, 0x8, R6 ;  /* 0x000000080b047825 */ /* 0x001fcc00078e0206 */
[----:B------:R-:W-:Y:S01]  /*0590*/  STG.E.64 desc[UR4][R4.64], R2 ;  /* 0x0000000204007986 */ /* 0x000fe2000c101b04 */
[----:B-1----:R-:W-:-:S05]  /*05a0*/  IMAD.WIDE R6, R11, 0x8, R8 ;  /* 0x000000080b067825 */ /* 0x002fca00078e0208 */
[----:B------:R-:W-:Y:S01]  /*05b0*/  STG.E.64 desc[UR4][R6.64], RZ ;  /* 0x000000ff06007986 */ /* 0x000fe2000c101b04 */
[----:B------:R-:W-:Y:S05]  /*05c0*/  EXIT ;  /* 0x000000000000794d */ /* 0x000fea0003800000 */
        .weak           $__internal_2_$__cuda_sm20_div_rn_f64_full
        .type           $__internal_2_$__cuda_sm20_div_rn_f64_full,@function
        .size           $__internal_2_$__cuda_sm20_div_rn_f64_full,(.L_x_89 - $__internal_2_$__cuda_sm20_div_rn_f64_full)
$__internal_2_$__cuda_sm20_div_rn_f64_full:
[C---:B------:R-:W-:Y:S01]  /*05d0*/  FSETP.GEU.AND P0, PT, |R7|.reuse, 1.469367938527859385e-39, PT ;  /* 0x001000000700780b */ /* 0x040fe20003f0e200 */
[----:B------:R-:W-:Y:S01]  /*05e0*/  IMAD.MOV.U32 R12, RZ, RZ, 0x1 ;  /* 0x00000001ff0c7424 */ /* 0x000fe200078e00ff */
[----:B------:R-:W-:Y:S01]  /*05f0*/  LOP3.LUT R4, R7, 0x800fffff, RZ, 0xc0, !PT ;  /* 0x800fffff07047812 */ /* 0x000fe200078ec0ff */
[----:B------:R-:W-:Y:S01]  /*0600*/  IMAD.MOV.U32 R18, RZ, RZ, 0x1ca00000 ;  /* 0x1ca00000ff127424 */ /* 0x000fe200078e00ff */
[C---:B------:R-:W-:Y:S01]  /*0610*/  FSETP.GEU.AND P2, PT, |R9|.reuse, 1.469367938527859385e-39, PT ;  /* 0x001000000900780b */ /* 0x040fe20003f4e200 */
[----:B------:R-:W-:Y:S01]  /*0620*/  BSSY.RECONVERGENT B1, `(.L_x_33) ;  /* 0x0000052000017945 */ /* 0x000fe20003800200 */
[----:B------:R-:W-:Y:S01]  /*0630*/  LOP3.LUT R5, R4, 0x3ff00000, RZ, 0xfc, !PT ;  /* 0x3ff0000004057812 */ /* 0x000fe200078efcff */
[----:B------:R-:W-:Y:S01]  /*0640*/  IMAD.MOV.U32 R4, RZ, RZ, R6 ;  /* 0x000000ffff047224 */ /* 0x000fe200078e0006 */
[----:B------:R-:W-:Y:S02]  /*0650*/  LOP3.LUT R19, R9, 0x7ff00000, RZ, 0xc0, !PT ;  /* 0x7ff0000009137812 */ /* 0x000fe400078ec0ff */
[----:B------:R-:W-:-:S03]  /*0660*/  LOP3.LUT R26, R7, 0x7ff00000, RZ, 0xc0, !PT ;  /* 0x7ff00000071a7812 */ /* 0x000fc600078ec0ff */
[----:B------:R-:W-:Y:S01]  /*0670*/  @!P0 DMUL R4, R6, 8.98846567431157953865e+307 ;  /* 0x7fe0000006048828 */ /* 0x000fe20000000000 */
[----:B------:R-:W-:Y:S01]  /*0680*/  ISETP.GE.U32.AND P1, PT, R19, R26, PT ;  /* 0x0000001a1300720c */ /* 0x000fe20003f26070 */
[----:B------:R-:W-:Y:S02]  /*0690*/  IMAD.MOV.U32 R23, RZ, RZ, R19 ;  /* 0x000000ffff177224 */ /* 0x000fe400078e0013 */
[----:B------:R-:W-:Y:S02]  /*06a0*/  @!P2 LOP3.LUT R14, R7, 0x7ff00000, RZ, 0xc0, !PT ;  /* 0x7ff00000070ea812 */ /* 0x000fe400078ec0ff */
[----:B------:R-:W0:Y:S02]  /*06b0*/  MUFU.RCP64H R13, R5 ;  /* 0x00000005000d7308 */ /* 0x000e240000001800 */
[----:B------:R-:W-:Y:S02]  /*06c0*/  @!P2 ISETP.GE.U32.AND P3, PT, R19, R14, PT ;  /* 0x0000000e1300a20c */ /* 0x000fe40003f66070 */
[----:B------:R-:W-:-:S02]  /*06d0*/  @!P0 LOP3.LUT R26, R5, 0x7ff00000, RZ, 0xc0, !PT ;  /* 0x7ff00000051a8812 */ /* 0x000fc400078ec0ff */
[----:B------:R-:W-:-:S03]  /*06e0*/  @!P2 SEL R15, R18, 0x63400000, !P3 ;  /* 0x63400000120fa807 */ /* 0x000fc60005800000 */
[----:B------:R-:W-:Y:S01]  /*06f0*/  VIADD R27, R26, 0xffffffff ;  /* 0xffffffff1a1b7836 */ /* 0x000fe20000000000 */
[----:B------:R-:W-:-:S04]  /*0700*/  @!P2 LOP3.LUT R16, R15, 0x80000000, R9, 0xf8, !PT ;  /* 0x800000000f10a812 */ /* 0x000fc800078ef809 */
[----:B------:R-:W-:Y:S01]  /*0710*/  @!P2 LOP3.LUT R17, R16, 0x100000, RZ, 0xfc, !PT ;  /* 0x001000001011a812 */ /* 0x000fe200078efcff */
[----:B------:R-:W-:Y:S01]  /*0720*/  @!P2 IMAD.MOV.U32 R16, RZ, RZ, RZ ;  /* 0x000000ffff10a224 */ /* 0x000fe200078e00ff */
[----:B0-----:R-:W-:-:S08]  /*0730*/  DFMA R10, R12, -R4, 1 ;  /* 0x3ff000000c0a742b */ /* 0x001fd00000000804 */
[----:B------:R-:W-:-:S08]  /*0740*/  DFMA R10, R10, R10, R10 ;  /* 0x0000000a0a0a722b */ /* 0x000fd0000000000a */
[----:B------:R-:W-:Y:S01]  /*0750*/  DFMA R12, R12, R10, R12 ;  /* 0x0000000a0c0c722b */ /* 0x000fe2000000000c */
[----:B------:R-:W-:Y:S01]  /*0760*/  SEL R11, R18, 0x63400000, !P1 ;  /* 0x63400000120b7807 */ /* 0x000fe20004800000 */
[----:B------:R-:W-:-:S03]  /*0770*/  IMAD.MOV.U32 R10, RZ, RZ, R8 ;  /* 0x000000ffff0a7224 */ /* 0x000fc600078e0008 */
[----:B------:R-:W-:-:S03]  /*0780*/  LOP3.LUT R11, R11, 0x800fffff, R9, 0xf8, !PT ;  /* 0x800fffff0b0b7812 */ /* 0x000fc600078ef809 */
[----:B------:R-:W-:-:S03]  /*0790*/  DFMA R14, R12, -R4, 1 ;  /* 0x3ff000000c0e742b */ /* 0x000fc60000000804 */
[----:B------:R-:W-:-:S05]  /*07a0*/  @!P2 DFMA R10, R10, 2, -R16 ;  /* 0x400000000a0aa82b */ /* 0x000fca0000000810 */
[----:B------:R-:W-:-:S05]  /*07b0*/  DFMA R14, R12, R14, R12 ;  /* 0x0000000e0c0e722b */ /* 0x000fca000000000c */
[----:B------:R-:W-:-:S03]  /*07c0*/  @!P2 LOP3.LUT R23, R11, 0x7ff00000, RZ, 0xc0, !PT ;  /* 0x7ff000000b17a812 */ /* 0x000fc600078ec0ff */
[----:B------:R-:W-:Y:S02]  /*07d0*/  DMUL R12, R14, R10 ;  /* 0x0000000a0e0c7228 */ /* 0x000fe40000000000 */
[----:B------:R-:W-:-:S05]  /*07e0*/  VIADD R25, R23, 0xffffffff ;  /* 0xffffffff17197836 */ /* 0x000fca0000000000 */
[----:B------:R-:W-:Y:S01]  /*07f0*/  ISETP.GT.U32.AND P0, PT, R25, 0x7feffffe, PT ;  /* 0x7feffffe1900780c */ /* 0x000fe20003f04070 */
[----:B------:R-:W-:-:S03]  /*0800*/  DFMA R16, R12, -R4, R10 ;  /* 0x800000040c10722b */ /* 0x000fc6000000000a */
[----:B------:R-:W-:-:S05]  /*0810*/  ISETP.GT.U32.OR P0, PT, R27, 0x7feffffe, P0 ;  /* 0x7feffffe1b00780c */ /* 0x000fca0000704470 */
[----:B------:R-:W-:-:S08]  /*0820*/  DFMA R16, R14, R16, R12 ;  /* 0x000000100e10722b */ /* 0x000fd0000000000c */
[----:B------:R-:W-:Y:S05]  /*0830*/  @P0 BRA `(.L_x_34) ;  /* 0x00000000006c0947 */ /* 0x000fea0003800000 */
[----:B------:R-:W-:Y:S01]  /*0840*/  LOP3.LUT R12, R7, 0x7ff00000, RZ, 0xc0, !PT ;  /* 0x7ff00000070c7812 */ /* 0x000fe200078ec0ff */
[----:B------:R-:W-:-:S03]  /*0850*/  IMAD.MOV.U32 R14, RZ, RZ, RZ ;  /* 0x000000ffff0e7224 */ /* 0x000fc600078e00ff */
[CC--:B------:R-:W-:Y:S02]  /*0860*/  VIADDMNMX R8, R19.reuse, -R12.reuse, 0xb9600000, !PT ;  /* 0xb960000013087446 */ /* 0x0c0fe4000780090c */
[----:B------:R-:W-:Y:S02]  /*0870*/  ISETP.GE.U32.AND P0, PT, R19, R12, PT ;  /* 0x0000000c1300720c */ /* 0x000fe40003f06070 */
[----:B------:R-:W-:Y:S02]  /*0880*/  VIMNMX R8, PT, PT, R8, 0x46a00000, PT ;  /* 0x46a0000008087848 */ /* 0x000fe40003fe0100 */
[----:B------:R-:W-:-:S05]  /*0890*/  SEL R9, R18, 0x63400000, !P0 ;  /* 0x6340000012097807 */ /* 0x000fca0004000000 */
[----:B------:R-:W-:-:S04]  /*08a0*/  IMAD.IADD R8, R8, 0x1, -R9 ;  /* 0x0000000108087824 */ /* 0x000fc800078e0a09 */
        /* <DEDUP_REMOVED lines=20> */
.L_x_34:
        /* <DEDUP_REMOVED lines=16> */
.L_x_37:
[----:B------:R-:W-:Y:S01]  /*0af0*/  LOP3.LUT R13, R7, 0x80000, RZ, 0xfc, !PT ;  /* 0x00080000070d7812 */ /* 0x000fe200078efcff */
[----:B------:R-:W-:Y:S01]  /*0b00*/  IMAD.MOV.U32 R12, RZ, RZ, R6 ;  /* 0x000000ffff0c7224 */ /* 0x000fe200078e0006 */
[----:B------:R-:W-:Y:S06]  /*0b10*/  BRA `(.L_x_35) ;  /* 0x0000000000087947 */ /* 0x000fec0003800000 */
.L_x_36:
[----:B------:R-:W-:Y:S01]  /*0b20*/  LOP3.LUT R13, R9, 0x80000, RZ, 0xfc, !PT ;  /* 0x00080000090d7812 */ /* 0x000fe200078efcff */
[----:B------:R-:W-:-:S07]  /*0b30*/  IMAD.MOV.U32 R12, RZ, RZ, R8 ;  /* 0x000000ffff0c7224 */ /* 0x000fce00078e0008 */
.L_x_35:
[----:B------:R-:W-:Y:S05]  /*0b40*/  BSYNC.RECONVERGENT B1 ;  /* 0x0000000000017941 */ /* 0x000fea0003800200 */
.L_x_33:
[----:B------:R-:W-:Y:S02]  /*0b50*/  IMAD.MOV.U32 R25, RZ, RZ, 0x0 ;  /* 0x00000000ff197424 */ /* 0x000fe400078e00ff */
[----:B------:R-:W-:Y:S02]  /*0b60*/  IMAD.MOV.U32 R4, RZ, RZ, R12 ;  /* 0x000000ffff047224 */ /* 0x000fe400078e000c */
[----:B------:R-:W-:Y:S01]  /*0b70*/  IMAD.MOV.U32 R5, RZ, RZ, R13 ;  /* 0x000000ffff057224 */ /* 0x000fe200078e000d */
[----:B------:R-:W-:Y:S06]  /*0b80*/  RET.REL.NODEC R24 `(_Z5k_divPdS_S_S_S_S_) ;  /* 0xfffffff4181c7950 */ /* 0x000fec0003c3ffff */
.L_x_38:
        /* <DEDUP_REMOVED lines=15> */
.L_x_89:


//--------------------- .text._Z5k_advPdS_S_S_    --------------------------
	.section	.text._Z5k_advPdS_S_S_,"ax",@progbits
	.align	128
        .global         _Z5k_advPdS_S_S_
        .type           _Z5k_advPdS_S_S_,@function
        .size           _Z5k_advPdS_S_S_,(.L_x_90 - _Z5k_advPdS_S_S_)
        .other          _Z5k_advPdS_S_S_,@"STO_CUDA_ENTRY STV_DEFAULT"
_Z5k_advPdS_S_S_:
.text._Z5k_advPdS_S_S_:
        /* <DEDUP_REMOVED lines=14> */
[----:B------:R-:W1:Y:S01]  /*00e0*/  LDCU.64 UR4, c[0x0][0x358] ;  /* 0x00006b00ff0477ac */ /* 0x000e620008000a00 */
[----:B------:R-:W-:-:S04]  /*00f0*/  VIADD R11, R2, 0x1 ;  /* 0x00000001020b7836 */ /* 0x000fc80000000000 */
[----:B------:R-:W-:-:S04]  /*0100*/  IMAD R0, R11, 0x202, R10 ;  /* 0x000002020b007824 */ /* 0x000fc800078e020a */
[----:B0-----:R-:W-:-:S06]  /*0110*/  IMAD.WIDE R4, R0, 0x8, R4 ;  /* 0x0000000800047825 */ /* 0x001fcc00078e0204 */
[----:B-1----:R-:W5:Y:S01]  /*0120*/  LDG.E.64 R4, desc[UR4][R4.64] ;  /* 0x0000000404047981 */ /* 0x002f62000c1e1b00 */
[----:B------:R-:W0:Y:S01]  /*0130*/  I2F.F64 R2, R10 ;  /* 0x0000000a00027312 */ /* 0x000e220000201c00 */
[----:B------:R-:W-:Y:S01]  /*0140*/  IMAD.MOV.U32 R8, RZ, RZ, 0x0 ;  /* 0x00000000ff087424 */ /* 0x000fe200078e00ff */
[----:B------:R-:W-:Y:S01]  /*0150*/  UMOV UR6, 0xfefa39ef ;  /* 0xfefa39ef00067882 */ /* 0x000fe20000000000 */
[----:B------:R-:W-:Y:S01]  /*0160*/  IMAD.MOV.U32 R9, RZ, RZ, 0x3f780000 ;  /* 0x3f780000ff097424 */ /* 0x000fe200078e00ff */
[----:B------:R-:W-:Y:S01]  /*0170*/  UMOV UR7, 0x3fe62e42 ;  /* 0x3fe62e4200077882 */ /* 0x000fe20000000000 */
[----:B------:R-:W-:Y:S01]  /*0180*/  UMOV UR8, 0x3b39803f ;  /* 0x3b39803f00087882 */ /* 0x000fe20000000000 */
[----:B------:R-:W-:Y:S01]  /*0190*/  UMOV UR9, 0x3c7abc9e ;  /* 0x3c7abc9e00097882 */ /* 0x000fe20000000000 */
[----:B------:R-:W-:Y:S01]  /*01a0*/  IMAD.MOV.U32 R18, RZ, RZ, -0x35dec16 ;  /* 0xfca213eaff127424 */ /* 0x000fe200078e00ff */
[----:B------:R-:W1:Y:S01]  /*01b0*/  I2F.F64.U32 R6, R11 ;  /* 0x0000000b00067312 */ /* 0x000e620000201800 */
[----:B------:R-:W-:Y:S01]  /*01c0*/  IMAD.MOV.U32 R19, RZ, RZ, 0x3e928af3 ;  /* 0x3e928af3ff137424 */ /* 0x000fe200078e00ff */
[----:B------:R-:W-:Y:S01]  /*01d0*/  UMOV UR10, 0x69ce2bdf ;  /* 0x69ce2bdf000a7882 */ /* 0x000fe20000000000 */
[----:B------:R-:W-:Y:S01]  /*01e0*/  UMOV UR11, 0x3e5ade15 ;  /* 0x3e5ade15000b7882 */ /* 0x000fe20000000000 */
[----:B------:R-:W-:Y:S01]  /*01f0*/  UMOV UR12, 0x62401315 ;  /* 0x62401315000c7882 */ /* 0x000fe20000000000 */
[----:B------:R-:W-:Y:S01]  /*0200*/  UMOV UR13, 0x3ec71dee ;  /* 0x3ec71dee000d7882 */ /* 0x000fe20000000000 */
[----:B------:R-:W-:Y:S01]  /*0210*/  UMOV UR14, 0x7c89eb71 ;  /* 0x7c89eb71000e7882 */ /* 0x000fe20000000000 */
[----:B0-----:R-:W-:Y:S01]  /*0220*/  DADD R2, R2, -0.5 ;  /* 0xbfe0000002027429 */ /* 0x001fe20000000000 */
[----:B------:R-:W-:Y:S01]  /*0230*/  UMOV UR15, 0x3efa0199 ;  /* 0x3efa0199000f7882 */ /* 0x000fe20000000000 */
[----:B------:R-:W-:Y:S01]  /*0240*/  UMOV UR16, 0x14761f65 ;  /* 0x14761f6500107882 */ /* 0x000fe20000000000 */
[----:B------:R-:W-:Y:S01]  /*0250*/  UMOV UR17, 0x3f2a01a0 ;  /* 0x3f2a01a000117882 */ /* 0x000fe20000000000 */
[----:B------:R-:W-:Y:S01]  /*0260*/  UMOV UR18, 0x1852b7af ;  /* 0x1852b7af00127882 */ /* 0x000fe20000000000 */
[----:B------:R-:W-:Y:S01]  /*0270*/  UMOV UR19, 0x3f56c16c ;  /* 0x3f56c16c00137882 */ /* 0x000fe20000000000 */
[----:B------:R-:W-:Y:S01]  /*0280*/  UMOV UR20, 0x11122322 ;  /* 0x1112232200147882 */ /* 0x000fe20000000000 */
[----:B------:R-:W-:Y:S01]  /*0290*/  UMOV UR21, 0x3f811111 ;  /* 0x3f81111100157882 */ /* 0x000fe20000000000 */
[----:B-1----:R-:W-:Y:S01]  /*02a0*/  DADD R6, R6, -0.5 ;  /* 0xbfe0000006067429 */ /* 0x002fe20000000000 */
[----:B------:R-:W-:Y:S01]  /*02b0*/  UMOV UR22, 0x555502a1 ;  /* 0x555502a100167882 */ /* 0x000fe20000000000 */
[-C--:B------:R-:W-:Y:S01]  /*02c0*/  DFMA R24, R2, R8.reuse, -1.5 ;  /* 0xbff800000218742b */ /* 0x080fe20000000008 */
[----:B------:R-:W-:Y:S01]  /*02d0*/  UMOV UR23, 0x3fa55555 ;  /* 0x3fa5555500177882 */ /* 0x000fe20000000000 */
[----:B------:R-:W-:Y:S01]  /*02e0*/  IMAD.MOV.U32 R2, RZ, RZ, 0x652b82fe ;  /* 0x652b82feff027424 */ /* 0x000fe200078e00ff */
[----:B------:R-:W-:Y:S01]  /*02f0*/  UMOV UR24, 0x55555511 ;  /* 0x5555551100187882 */ /* 0x000fe20000000000 */
[----:B------:R-:W-:Y:S01]  /*0300*/  IMAD.MOV.U32 R3, RZ, RZ, 0x3ff71547 ;  /* 0x3ff71547ff037424 */ /* 0x000fe200078e00ff */
[----:B------:R-:W-:Y:S01]  /*0310*/  UMOV UR25, 0x3fc55555 ;  /* 0x3fc5555500197882 */ /* 0x000fe20000000000 */
[----:B------:R-:W-:Y:S01]  /*0320*/  DFMA R6, R6, R8, -1.5 ;  /* 0xbff800000606742b */ /* 0x000fe20000000008 */
[----:B------:R-:W-:Y:S01]  /*0330*/  UMOV UR26, 0xb ;  /* 0x0000000b001a7882 */ /* 0x000fe20000000000 */
[----:B------:R-:W-:Y:S01]  /*0340*/  UMOV UR27, 0x3fe00000 ;  /* 0x3fe00000001b7882 */ /* 0x000fe20000000000 */
[----:B------:R-:W-:Y:S01]  /*0350*/  BSSY.RECONVERGENT B0, `(.L_x_39) ;  /* 0x0000031000007945 */ /* 0x000fe20003800200 */
[----:B------:R-:W-:Y:S01]  /*0360*/  DFMA R8, R24, R2, 6.75539944105574400000e+15 ;  /* 0x433800001808742b */ /* 0x000fe20000000002 */
[----:B------:R-:W-:-:S03]  /*0370*/  FSETP.GEU.AND P0, PT, |R25|, 4.1917929649353027344, PT ;  /* 0x4086232b1900780b */ /* 0x000fc60003f0e200 */
[----:B------:R-:W-:Y:S02]  /*0380*/  DFMA R2, R6, R2, 6.75539944105574400000e+15 ;  /* 0x433800000602742b */ /* 0x000fe40000000002 */
[----:B------:R-:W-:Y:S02]  /*0390*/  FSETP.GEU.AND P2, PT, |R7|, 4.1917929649353027344, PT ;  /* 0x4086232b0700780b */ /* 0x000fe40003f4e200 */
[----:B------:R-:W-:-:S04]  /*03a0*/  DADD R12, R8, -6.75539944105574400000e+15 ;  /* 0xc3380000080c7429 */ /* 0x000fc80000000000 */
[----:B------:R-:W-:-:S04]  /*03b0*/  DADD R14, R2, -6.75539944105574400000e+15 ;  /* 0xc3380000020e7429 */ /* 0x000fc80000000000 */
[----:B------:R-:W-:-:S04]  /*03c0*/  DFMA R10, R12, -UR6, R24 ;  /* 0x800000060c0a7c2b */ /* 0x000fc80008000018 */
[----:B------:R-:W-:-:S04]  /*03d0*/  DFMA R16, R14, -UR6, R6 ;  /* 0x800000060e107c2b */ /* 0x000fc80008000006 */
[----:B------:R-:W-:-:S04]  /*03e0*/  DFMA R12, R12, -UR8, R10 ;  /* 0x800000080c0c7c2b */ /* 0x000fc8000800000a */
[----:B------:R-:W-:-:S04]  /*03f0*/  DFMA R10, R14, -UR8, R16 ;  /* 0x800000080e0a7c2b */ /* 0x000fc80008000010 */
[----:B------:R-:W-:-:S04]  /*0400*/  DFMA R14, R12, UR10, R18 ;  /* 0x0000000a0c0e7c2b */ /* 0x000fc80008000012 */
[----:B------:R-:W-:-:S04]  /*0410*/  DFMA R16, R10, UR10, R18 ;  /* 0x0000000a0a107c2b */ /* 0x000fc80008000012 */
[----:B------:R-:W-:-:S04]  /*0420*/  DFMA R14, R12, R14, UR12 ;  /* 0x0000000c0c0e7e2b */ /* 0x000fc8000800000e */
        /* <DEDUP_REMOVED lines=15> */
[----:B------:R-:W-:-:S04]  /*0520*/  DFMA R14, R12, R14, 1 ;  /* 0x3ff000000c0e742b */ /* 0x000fc8000000000e */
[----:B------:R-:W-:-:S04]  /*0530*/  DFMA R16, R10, R16, 1 ;  /* 0x3ff000000a10742b */ /* 0x000fc80000000010 */
[----:B------:R-:W-:-:S04]  /*0540*/  DFMA R14, R12, R14, 1 ;  /* 0x3ff000000c0e742b */ /* 0x000fc8000000000e */
[----:B------:R-:W-:-:S06]  /*0550*/  DFMA R10, R10, R16, 1 ;  /* 0x3ff000000a0a742b */ /* 0x000fcc0000000010 */
[----:B------:R-:W-:Y:S02]  /*0560*/  IMAD R13, R8, 0x100000, R15 ;  /* 0x00100000080d7824 */ /* 0x000fe400078e020f */
[----:B------:R-:W-:Y:S02]  /*0570*/  IMAD.MOV.U32 R12, RZ, RZ, R14 ;  /* 0x000000ffff0c7224 */ /* 0x000fe400078e000e */
[----:B------:R-:W-:Y:S01]  /*0580*/  IMAD R17, R2, 0x100000, R11 ;  /* 0x0010000002117824 */ /* 0x000fe200078e020b */
[----:B------:R-:W-:Y:S06]  /*0590*/  @!P0 BRA `(.L_x_40) ;  /* 0x0000000000308947 */ /* 0x000fec0003800000 */
        /* <DEDUP_REMOVED lines=12> */
.L_x_40:
[----:B------:R-:W-:Y:S05]  /*0660*/  BSYNC.RECONVERGENT B0 ;  /* 0x0000000000007941 */ /* 0x000fea0003800200 */
.L_x_39:
[----:B------:R-:W-:Y:S01]  /*0670*/  BSSY.RECONVERGENT B0, `(.L_x_41) ;  /* 0x0000010000007945 */ /* 0x000fe20003800200 */
[----:B------:R-:W-:Y:S02]  /*0680*/  IMAD.MOV.U32 R8, RZ, RZ, R10 ;  /* 0x000000ffff087224 */ /* 0x000fe400078e000a */
[----:B------:R-:W-:Y:S01]  /*0690*/  IMAD.MOV.U32 R9, RZ, RZ, R17 ;  /* 0x000000ffff097224 */ /* 0x000fe200078e0011 */
        /* <DEDUP_REMOVED lines=10> */
[----:B------:R-:W-:Y:S02]  /*0740*/  @!P1 LEA R3, R2, 0x3ff00000, 0x14 ;  /* 0x3ff0000002039811 */ /* 0x000fe400078ea0ff */
[----:B------:R-:W-:-:S06]  /*0750*/  @!P1 MOV R2, RZ ;  /* 0x000000ff00029202 */ /* 0x000fcc0000000f00 */
[----:B------:R-:W-:-:S11]  /*0760*/  @!P1 DMUL R8, R10, R2 ;  /* 0x000000020a089228 */ /* 0x000fd60000000000 */
.L_x_42:
[----:B------:R-:W-:Y:S05]  /*0770*/  BSYNC.RECONVERGENT B0 ;  /* 0x0000000000007941 */ /* 0x000fea0003800200 */
.L_x_41:
[----:B------:R-:W0:Y:S01]  /*0780*/  MUFU.RCP64H R3, R13 ;  /* 0x0000000d00037308 */ /* 0x000e220000001800 */
[----:B------:R-:W-:Y:S01]  /*0790*/  IMAD.MOV.U32 R2, RZ, RZ, 0x1 ;  /* 0x00000001ff027424 */ /* 0x000fe200078e00ff */
[----:B-----5:R-:W-:Y:S01]  /*07a0*/  FSETP.GEU.AND P1, PT, |R5|, 6.5827683646048100446e-37, PT ;  /* 0x036000000500780b */ /* 0x020fe20003f2e200 */
[----:B------:R-:W-:Y:S04]  /*07b0*/  BSSY.RECONVERGENT B0, `(.L_x_43) ;  /* 0x0000012000007945 */ /* 0x000fe80003800200 */
[----:B0-----:R-:W-:-:S08]  /*07c0*/  DFMA R10, R2, -R12, 1 ;  /* 0x3ff00000020a742b */ /* 0x001fd0000000080c */
[----:B------:R-:W-:-:S08]  /*07d0*/  DFMA R10, R10, R10, R10 ;  /* 0x0000000a0a0a722b */ /* 0x000fd0000000000a */
[----:B------:R-:W-:-:S08]  /*07e0*/  DFMA R10, R2, R10, R2 ;  /* 0x0000000a020a722b */ /* 0x000fd00000000002 */
[----:B------:R-:W-:-:S08]  /*07f0*/  DFMA R2, R10, -R12, 1 ;  /* 0x3ff000000a02742b */ /* 0x000fd0000000080c */
[----:B------:R-:W-:-:S08]  /*0800*/  DFMA R2, R10, R2, R10 ;  /* 0x000000020a02722b */ /* 0x000fd0000000000a */
[----:B------:R-:W-:-:S08]  /*0810*/  DMUL R10, R4, R2 ;  /* 0x00000002040a7228 */ /* 0x000fd00000000000 */
[----:B------:R-:W-:-:S08]  /*0820*/  DFMA R14, R10, -R12, R4 ;  /* 0x8000000c0a0e722b */ /* 0x000fd00000000004 */
[----:B------:R-:W-:-:S10]  /*0830*/  DFMA R2, R2, R14, R10 ;  /* 0x0000000e0202722b */ /* 0x000fd4000000000a */
[----:B------:R-:W-:-:S05]  /*0840*/  FFMA R10, RZ, R13, R3 ;  /* 0x0000000dff0a7223 */ /* 0x000fca0000000003 */
[----:B------:R-:W-:-:S13]  /*0850*/  FSETP.GT.AND P0, PT, |R10|, 1.469367938527859385e-39, PT ;  /* 0x001000000a00780b */ /* 0x000fda0003f04200 */
[----:B------:R-:W-:Y:S05]  /*0860*/  @P0 BRA P1, `(.L_x_44) ;  /* 0x0000000000180947 */ /* 0x000fea0000800000 */
[----:B------:R-:W-:Y:S01]  /*0870*/  IMAD.MOV.U32 R14, RZ, RZ, R4 ;  /* 0x000000ffff0e7224 */ /* 0x000fe200078e0004 */
[----:B------:R-:W-:Y:S01]  /*0880*/  MOV R2, 0x8b0 ;  /* 0x000008b000027802 */ /* 0x000fe20000000f00 */
[----:B------:R-:W-:-:S07]  /*0890*/  IMAD.MOV.U32 R15, RZ, RZ, R5 ;  /* 0x000000ffff0f7224 */ /* 0x000fce00078e0005 */
[----:B------:R-:W-:Y:S05]  /*08a0*/  CALL.REL.NOINC `($__internal_3_$__cuda_sm20_div_rn_f64_full) ;  /* 0x0000000800007944 */ /* 0x000fea0003c00000 */
[----:B------:R-:W-:Y:S02]  /*08b0*/  IMAD.MOV.U32 R2, RZ, RZ, R4 ;  /* 0x000000ffff027224 */ /* 0x000fe400078e0004 */
[----:B------:R-:W-:-:S07]  /*08c0*/  IMAD.MOV.U32 R3, RZ, RZ, R5 ;  /* 0x000000ffff037224 */ /* 0x000fce00078e0005 */
.L_x_44:
[----:B------:R-:W-:Y:S05]  /*08d0*/  BSYNC.RECONVERGENT B0 ;  /* 0x0000000000007941 */ /* 0x000fea0003800200 */
.L_x_43:
[----:B------:R-:W0:Y:S02]  /*08e0*/  LDC.64 R10, c[0x0][0x398] ;  /* 0x0000e600ff0a7b82 */ /* 0x000e240000000a00 */
[----:B0-----:R-:W-:-:S06]  /*08f0*/  IMAD.WIDE R10, R0, 0x8, R10 ;  /* 0x00000008000a7825 */ /* 0x001fcc00078e020a */
[----:B------:R-:W2:Y:S01]  /*0900*/  LDG.E.64 R10, desc[UR4][R10.64] ;  /* 0x000000040a0a7981 */ /* 0x000ea2000c1e1b00 */
[----:B------:R-:W0:Y:S01]  /*0910*/  MUFU.RCP64H R5, R9 ;  /* 0x0000000900057308 */ /* 0x000e220000001800 */
[----:B------:R-:W-:Y:S01]  /*0920*/  IMAD.MOV.U32 R4, RZ, RZ, 0x1 ;  /* 0x00000001ff047424 */ /* 0x000fe200078e00ff */
[----:B------:R-:W-:Y:S01]  /*0930*/  BSSY.RECONVERGENT B0, `(.L_x_45) ;  /* 0x0000014000007945 */ /* 0x000fe20003800200 */
[----:B------:R-:W-:-:S04]  /*0940*/  DADD R24, R24, -R2 ;  /* 0x0000000018187229 */ /* 0x000fc80000000802 */
[----:B0-----:R-:W-:-:S08]  /*0950*/  DFMA R12, R4, -R8, 1 ;  /* 0x3ff00000040c742b */ /* 0x001fd00000000808 */
[----:B------:R-:W-:-:S08]  /*0960*/  DFMA R12, R12, R12, R12 ;  /* 0x0000000c0c0c722b */ /* 0x000fd0000000000c */
[----:B------:R-:W-:-:S08]  /*0970*/  DFMA R12, R4, R12, R4 ;  /* 0x0000000c040c722b */ /* 0x000fd00000000004 */
[----:B------:R-:W-:-:S08]  /*0980*/  DFMA R4, R12, -R8, 1 ;  /* 0x3ff000000c04742b */ /* 0x000fd00000000808 */
[----:B------:R-:W-:-:S08]  /*0990*/  DFMA R4, R12, R4, R12 ;  /* 0x000000040c04722b */ /* 0x000fd0000000000c */
[----:B--2---:R-:W-:Y:S01]  /*09a0*/  DMUL R12, R10, R4 ;  /* 0x000000040a0c7228 */ /* 0x004fe20000000000 */
[----:B------:R-:W-:-:S07]  /*09b0*/  FSETP.GEU.AND P1, PT, |R11|, 6.5827683646048100446e-37, PT ;  /* 0x036000000b00780b */ /* 0x000fce0003f2e200 */
[----:B------:R-:W-:-:S08]  /*09c0*/  DFMA R14, R12, -R8, R10 ;  /* 0x800000080c0e722b */ /* 0x000fd0000000000a */
        /* <DEDUP_REMOVED lines=9> */
[----:B------:R-:W-:Y:S05]  /*0a60*/  CALL.REL.NOINC `($__internal_3_$__cuda_sm20_div_rn_f64_full) ;  /* 0x0000000400907944 */ /* 0x000fea0003c00000 */
.L_x_46:
[----:B------:R-:W-:Y:S05]  /*0a70*/  BSYNC.RECONVERGENT B0 ;  /* 0x0000000000007941 */ /* 0x000fea0003800200 */
.L_x_45:
[----:B------:R-:W0:Y:S01]  /*0a80*/  MUFU.RCP64H R3, 0.005859375 ;  /* 0x3f78000000037908 */ /* 0x000e220000001800 */
[----:B------:R-:W-:Y:S01]  /*0a90*/  IMAD.MOV.U32 R10, RZ, RZ, 0x0 ;  /* 0x00000000ff0a7424 */ /* 0x000fe200078e00ff */
[----:B------:R-:W-:Y:S01]  /*0aa0*/  DADD R14, R24, 1.5 ;  /* 0x3ff80000180e7429 */ /* 0x000fe20000000000 */
[----:B------:R-:W-:Y:S01]  /*0ab0*/  IMAD.MOV.U32 R11, RZ, RZ, 0x3f780000 ;  /* 0x3f780000ff0b7424 */ /* 0x000fe200078e00ff */
[----:B------:R-:W-:Y:S01]  /*0ac0*/  BSSY.RECONVERGENT B0, `(.L_x_47) ;  /* 0x0000015000007945 */ /* 0x000fe20003800200 */
[----:B------:R-:W-:Y:S01]  /*0ad0*/  IMAD.MOV.U32 R2, RZ, RZ, 0x1 ;  /* 0x00000001ff027424 */ /* 0x000fe200078e00ff */
[----:B------:R-:W-:-:S06]  /*0ae0*/  DADD R6, R6, -R4 ;  /* 0x0000000006067229 */ /* 0x000fcc0000000804 */
[----:B------:R-:W-:Y:S01]  /*0af0*/  FSETP.GEU.AND P1, PT, |R15|, 6.5827683646048100446e-37, PT ;  /* 0x036000000f00780b */ /* 0x000fe20003f2e200 */
[----:B0-----:R-:W-:-:S08]  /*0b00*/  DFMA R8, R2, -R10, 1 ;  /* 0x3ff000000208742b */ /* 0x001fd0000000080a */
[----:B------:R-:W-:-:S08]  /*0b10*/  DFMA R8, R8, R8, R8 ;  /* 0x000000080808722b */ /* 0x000fd00000000008 */
[----:B------:R-:W-:-:S08]  /*0b20*/  DFMA R8, R2, R8, R2 ;  /* 0x000000080208722b */ /* 0x000fd00000000002 */
[----:B------:R-:W-:-:S08]  /*0b30*/  DFMA R2, R8, -R10, 1 ;  /* 0x3ff000000802742b */ /* 0x000fd0000000080a */
[----:B------:R-:W-:-:S08]  /*0b40*/  DFMA R2, R8, R2, R8 ;  /* 0x000000020802722b */ /* 0x000fd00000000008 */
[----:B------:R-:W-:-:S08]  /*0b50*/  DMUL R8, R14, R2 ;  /* 0x000000020e087228 */ /* 0x000fd00000000000 */
[----:B------:R-:W-:-:S08]  /*0b60*/  DFMA R10, R8, -0.005859375, R14 ;  /* 0xbf780000080a782b */ /* 0x000fd0000000000e */
[----:B------:R-:W-:-:S10]  /*0b70*/  DFMA R2, R2, R10, R8 ;  /* 0x0000000a0202722b */ /* 0x000fd40000000008 */
[----:B------:R-:W-:-:S05]  /*0b80*/  FFMA R8, RZ, 0.96875, R3 ;  /* 0x3f780000ff087823 */ /* 0x000fca0000000003 */
[----:B------:R-:W-:-:S13]  /*0b90*/  FSETP.GT.AND P0, PT, |R8|, 1.469367938527859385e-39, PT ;  /* 0x001000000800780b */ /* 0x000fda0003f04200 */
[----:B------:R-:W-:Y:S05]  /*0ba0*/  @P0 BRA P1, `(.L_x_48) ;  /* 0x0000000000180947 */ /* 0x000fea0000800000 */
[----:B------:R-:W-:Y:S01]  /*0bb0*/  MOV R12, RZ ;  /* 0x000000ff000c7202 */ /* 0x000fe20000000f00 */
[----:B------:R-:W-:Y:S01]  /*0bc0*/  IMAD.MOV.U32 R13, RZ, RZ, 0x3f780000 ;  /* 0x3f780000ff0d7424 */ /* 0x000fe200078e00ff */
[----:B------:R-:W-:-:S07]  /*0bd0*/  MOV R2, 0xbf0 ;  /* 0x00000bf000027802 */ /* 0x000fce0000000f00 */
[----:B------:R-:W-:Y:S05]  /*0be0*/  CALL.REL.NOINC `($__internal_3_$__cuda_sm20_div_rn_f64_full) ;  /* 0x0000000400307944 */ /* 0x000fea0003c00000 */
[----:B------:R-:W-:Y:S02]  /*0bf0*/  IMAD.MOV.U32 R2, RZ, RZ, R4 ;  /* 0x000000ffff027224 */ /* 0x000fe400078e0004 */
[----:B------:R-:W-:-:S07]  /*0c00*/  IMAD.MOV.U32 R3, RZ, RZ, R5 ;  /* 0x000000ffff037224 */ /* 0x000fce00078e0005 */
.L_x_48:
[----:B------:R-:W-:Y:S05]  /*0c10*/  BSYNC.RECONVERGENT B0 ;  /* 0x0000000000007941 */ /* 0x000fea0003800200 */
.L_x_47:
[----:B------:R-:W0:Y:S01]  /*0c20*/  MUFU.RCP64H R5, 0.005859375 ;  /* 0x3f78000000057908 */ /* 0x000e220000001800 */
[----:B------:R-:W-:Y:S01]  /*0c30*/  IMAD.MOV.U32 R8, RZ, RZ, 0x0 ;  /* 0x00000000ff087424 */ /* 0x000fe200078e00ff */
[----:B------:R-:W-:Y:S01]  /*0c40*/  DADD R14, R6, 1.5 ;  /* 0x3ff80000060e7429 */ /* 0x000fe20000000000 */
[----:B------:R-:W-:Y:S01]  /*0c50*/  IMAD.MOV.U32 R9, RZ, RZ, 0x3f780000 ;  /* 0x3f780000ff097424 */ /* 0x000fe200078e00ff */
[----:B------:R-:W-:Y:S01]  /*0c60*/  BSSY.RECONVERGENT B0, `(.L_x_49) ;  /* 0x0000013000007945 */ /* 0x000fe20003800200 */
[----:B------:R-:W-:-:S07]  /*0c70*/  IMAD.MOV.U32 R4, RZ, RZ, 0x1 ;  /* 0x00000001ff047424 */ /* 0x000fce00078e00ff */
        /* <DEDUP_REMOVED lines=10> */
[----:B------:R-:W-:Y:S01]  /*0d20*/  FSETP.GT.AND P0, PT, |R6|, 1.469367938527859385e-39, PT ;  /* 0x001000000600780b */ /* 0x000fe20003f04200 */
[----:B------:R-:W-:-:S12]  /*0d30*/  DADD R6, R2, 0.5 ;  /* 0x3fe0000002067429 */ /* 0x000fd80000000000 */
[----:B------:R-:W-:Y:S05]  /*0d40*/  @P0 BRA P1, `(.L_x_50) ;  /* 0x0000000000100947 */ /* 0x000fea0000800000 */
[----:B------:R-:W-:Y:S01]  /*0d50*/  IMAD.MOV.U32 R12, RZ, RZ, RZ ;  /* 0x000000ffff0c7224 */ /* 0x000fe200078e00ff */
[----:B------:R-:W-:Y:S01]  /*0d60*/  MOV R2, 0xd90 ;  /* 0x00000d9000027802 */ /* 0x000fe20000000f00 */
[----:B------:R-:W-:-:S07]  /*0d70*/  IMAD.MOV.U32 R13, RZ, RZ, 0x3f780000 ;  /* 0x3f780000ff0d7424 */ /* 0x000fce00078e00ff */
[----:B------:R-:W-:Y:S05]  /*0d80*/  CALL.REL.NOINC `($__internal_3_$__cuda_sm20_div_rn_f64_full) ;  /* 0x0000000000c87944 */ /* 0x000fea0003c00000 */
.L_x_50:
[----:B------:R-:W-:Y:S05]  /*0d90*/  BSYNC.RECONVERGENT B0 ;  /* 0x0000000000007941 */ /* 0x000fea0003800200 */
.L_x_49:
[----:B------:R-:W-:Y:S01]  /*0da0*/  DADD R4, R4, 0.5 ;  /* 0x3fe0000004047429 */ /* 0x000fe20000000000 */
[----:B------:R-:W-:Y:S01]  /*0db0*/  IMAD.MOV.U32 R2, RZ, RZ, R7 ;  /* 0x000000ffff027224 */ /* 0x000fe200078e0007 */
[----:B------:R-:W-:Y:S01]  /*0dc0*/  DSETP.MAX.AND P2, P3, R6, 0.5, PT ;  /* 0x3fe000000600742a */ /* 0x000fe20003b4f000 */
[----:B------:R-:W-:Y:S01]  /*0dd0*/  IMAD.MOV.U32 R8, RZ, RZ, 0x80000 ;  /* 0x00080000ff087424 */ /* 0x000fe200078e00ff */
[----:B------:R-:W0:Y:S01]  /*0de0*/  LDC.64 R18, c[0x0][0x388] ;  /* 0x0000e200ff127b82 */ /* 0x000e220000000a00 */
[----:B------:R-:W-:-:S03]  /*0df0*/  IMAD.MOV.U32 R7, RZ, RZ, 0x80000 ;  /* 0x00080000ff077424 */ /* 0x000fc600078e00ff */
[----:B------:R-:W-:Y:S01]  /*0e00*/  DSETP.MAX.AND P0, P1, R4, 0.5, PT ;  /* 0x3fe000000400742a */ /* 0x000fe2000390f000 */
[----:B------:R-:W-:Y:S02]  /*0e10*/  FSEL R3, R2, 1.75, P2 ;  /* 0x3fe0000002037808 */ /* 0x000fe40001000000 */
[----:B------:R-:W-:Y:S01]  /*0e20*/  SEL R2, R6, RZ, P2 ;  /* 0x000000ff06027207 */ /* 0x000fe20001000000 */
[----:B------:R-:W-:Y:S02]  /*0e30*/  IMAD.MOV.U32 R6, RZ, RZ, R4 ;  /* 0x000000ffff067224 */ /* 0x000fe400078e0004 */
[----:B------:R-:W-:Y:S02]  /*0e40*/  FSEL R5, R5, 1.75, P0 ;  /* 0x3fe0000005057808 */ /* 0x000fe40000000000 */
[----:B------:R-:W-:Y:S02]  /*0e50*/  @P3 LOP3.LUT R3, R8, 0x3fe00000, RZ, 0xfc, !PT ;  /* 0x3fe0000008033812 */ /* 0x000fe400078efcff */
[----:B------:R-:W-:-:S03]  /*0e60*/  SEL R4, R6, RZ, P0 ;  /* 0x000000ff06047207 */ /* 0x000fc60000000000 */
[----:B------:R-:W-:Y:S01]  /*0e70*/  IMAD.MOV.U32 R6, RZ, RZ, R3 ;  /* 0x000000ffff067224 */ /* 0x000fe200078e0003 */
[----:B------:R-:W-:Y:S01]  /*0e80*/  @P1 LOP3.LUT R5, R7, 0x3fe00000, RZ, 0xfc, !PT ;  /* 0x3fe0000007051812 */ /* 0x000fe200078efcff */
[----:B------:R-:W-:Y:S01]  /*0e90*/  DSETP.MIN.AND P3, P2, R2, 512.5, PT ;  /* 0x408004000200742a */ /* 0x000fe20003a60000 */
[----:B------:R-:W-:-:S04]  /*0ea0*/  MOV R10, R4 ;  /* 0x00000004000a7202 */ /* 0x000fc80000000f00 */
[----:B------:R-:W-:Y:S01]  /*0eb0*/  DSETP.MIN.AND P0, P1, R4, 512.5, PT ;  /* 0x408004000400742a */ /* 0x000fe20003900000 */
[----:B------:R-:W-:Y:S01]  /*0ec0*/  SEL R8, R2, RZ, P3 ;  /* 0x000000ff02087207 */ /* 0x000fe20001800000 */
[----:B------:R-:W-:Y:S01]  /*0ed0*/  IMAD.MOV.U32 R2, RZ, RZ, 0x80000 ;  /* 0x00080000ff027424 */ /* 0x000fe200078e00ff */
[----:B------:R-:W-:-:S03]  /*0ee0*/  FSEL R9, R6, 4.00048828125, P3 ;  /* 0x4080040006097808 */ /* 0x000fc60001800000 */
[----:B------:R-:W-:Y:S02]  /*0ef0*/  FSEL R11, R5, 4.00048828125, P0 ;  /* 0x40800400050b7808 */ /* 0x000fe40000000000 */
[----:B------:R-:W-:Y:S02]  /*0f00*/  SEL R10, R10, RZ, P0 ;  /* 0x000000ff0a0a7207 */ /* 0x000fe40000000000 */
[----:B------:R-:W-:-:S04]  /*0f10*/  @P2 LOP3.LUT R9, R7, 0x40800400, RZ, 0xfc, !PT ;  /* 0x4080040007092812 */ /* 0x000fc800078efcff */
[----:B------:R-:W-:Y:S01]  /*0f20*/  @P1 LOP3.LUT R11, R2, 0x40800400, RZ, 0xfc, !PT ;  /* 0x40800400020b1812 */ /* 0x000fe200078efcff */
[----:B------:R-:W-:Y:S08]  /*0f30*/  F2I.F64.TRUNC R22, R8 ;  /* 0x0000000800167311 */ /* 0x000ff0000030d100 */
[----:B------:R-:W1:Y:S02]  /*0f40*/  F2I.F64.TRUNC R23, R10 ;  /* 0x0000000a00177311 */ /* 0x000e64000030d100 */
[----:B-1----:R-:W-:-:S04]  /*0f50*/  IMAD R3, R23, 0x202, R22 ;  /* 0x0000020217037824 */ /* 0x002fc800078e0216 */
[----:B0-----:R-:W-:-:S05]  /*0f60*/  IMAD.WIDE R18, R3, 0x8, R18 ;  /* 0x0000000803127825 */ /* 0x001fca00078e0212 */
[----:B------:R-:W2:Y:S04]  /*0f70*/  LDG.E.64 R20, desc[UR4][R18.64+0x8] ;  /* 0x0000080412147981 */ /* 0x000ea8000c1e1b00 */
[----:B------:R-:W3:Y:S04]  /*0f80*/  LDG.E.64 R2, desc[UR4][R18.64+0x1018] ;  /* 0x0010180412027981 */ /* 0x000ee8000c1e1b00 */
[----:B------:R-:W4:Y:S04]  /*0f90*/  LDG.E.64 R4, desc[UR4][R18.64] ;  /* 0x0000000412047981 */ /* 0x000f28000c1e1b00 */
[----:B------:R-:W5:Y:S01]  /*0fa0*/  LDG.E.64 R6, desc[UR4][R18.64+0x1010] ;  /* 0x0010100412067981 */ /* 0x000f62000c1e1b00 */
[----:B------:R-:W0:Y:S02]  /*0fb0*/  I2F.F64 R12, R23 ;  /* 0x00000017000c7312 */ /* 0x000e240000201c00 */
[----:B0-----:R-:W-:-:S06]  /*0fc0*/  DADD R12, R10, -R12 ;  /* 0x000000000a0c7229 */ /* 0x001fcc000000080c */
[----:B------:R-:W0:Y:S01]  /*0fd0*/  I2F.F64 R14, R22 ;  /* 0x00000016000e7312 */ /* 0x000e220000201c00 */
[----:B------:R-:W1:Y:S01]  /*0fe0*/  LDC.64 R10, c[0x0][0x380] ;  /* 0x0000e000ff0a7b82 */ /* 0x000e620000000a00 */
[----:B------:R-:W-:Y:S02]  /*0ff0*/  DADD R16, -R12, 1 ;  /* 0x3ff000000c107429 */ /* 0x000fe40000000100 */
[----:B0-----:R-:W-:Y:S01]  /*1000*/  DADD R14, R8, -R14 ;  /* 0x00000000080e7229 */ /* 0x001fe2000000080e */
[----:B-1----:R-:W-:-:S05]  /*1010*/  IMAD.WIDE R10, R0, 0x8, R10 ;  /* 0x00000008000a7825 */ /* 0x002fca00078e020a */
[----:B--2---:R-:W-:-:S08]  /*1020*/  DMUL R20, R16, R20 ;  /* 0x0000001410147228 */ /* 0x004fd00000000000 */
[----:B---3--:R-:W-:Y:S02]  /*1030*/  DFMA R2, R12, R2, R20 ;  /* 0x000000020c02722b */ /* 0x008fe40000000014 */
[----:B----4-:R-:W-:-:S06]  /*1040*/  DMUL R4, R16, R4 ;  /* 0x0000000410047228 */ /* 0x010fcc0000000000 */
[----:B------:R-:W-:Y:S02]  /*1050*/  DMUL R2, R14, R2 ;  /* 0x000000020e027228 */ /* 0x000fe40000000000 */
[----:B-----5:R-:W-:Y:S02]  /*1060*/  DFMA R4, R12, R6, R4 ;  /* 0x000000060c04722b */ /* 0x020fe40000000004 */
[----:B------:R-:W-:-:S08]  /*1070*/  DADD R14, -R14, 1 ;  /* 0x3ff000000e0e7429 */ /* 0x000fd00000000100 */
[----:B------:R-:W-:-:S07]  /*1080*/  DFMA R2, R14, R4, R2 ;  /* 0x000000040e02722b */ /* 0x000fce0000000002 */
[----:B------:R-:W-:Y:S01]  /*1090*/  STG.E.64 desc[UR4][R10.64], R2 ;  /* 0x000000020a007986 */ /* 0x000fe2000c101b04 */
[----:B------:R-:W-:Y:S05]  /*10a0*/  EXIT ;  /* 0x000000000000794d */ /* 0x000fea0003800000 */
        .weak           $__internal_3_$__cuda_sm20_div_rn_f64_full
        .type           $__internal_3_$__cuda_sm20_div_rn_f64_full,@function
        .size           $__internal_3_$__cuda_sm20_div_rn_f64_full,(.L_x_90 - $__internal_3_$__cuda_sm20_div_rn_f64_full)
$__internal_3_$__cuda_sm20_div_rn_f64_full:
[C---:B------:R-:W-:Y:S01]  /*10b0*/  FSETP.GEU.AND P0, PT, |R13|.reuse, 1.469367938527859385e-39, PT ;  /* 0x001000000d00780b */ /* 0x040fe20003f0e200 */
[----:B------:R-:W-:Y:S01]  /*10c0*/  IMAD.MOV.U32 R16, RZ, RZ, 0x1 ;  /* 0x00000001ff107424 */ /* 0x000fe200078e00ff */
[----:B------:R-:W-:Y:S01]  /*10d0*/  LOP3.LUT R10, R13, 0x800fffff, RZ, 0xc0, !PT ;  /* 0x800fffff0d0a7812 */ /* 0x000fe200078ec0ff */
[----:B------:R-:W-:Y:S01]  /*10e0*/  BSSY.RECONVERGENT B1, `(.L_x_51) ;  /* 0x0000054000017945 */ /* 0x000fe20003800200 */
[C---:B------:R-:W-:Y:S02]  /*10f0*/  FSETP.GEU.AND P2, PT, |R15|.reuse, 1.469367938527859385e-39, PT ;  /* 0x001000000f00780b */ /* 0x040fe40003f4e200 */
[----:B------:R-:W-:Y:S01]  /*1100*/  LOP3.LUT R11, R10, 0x3ff00000, RZ, 0xfc, !PT ;  /* 0x3ff000000a0b7812 */ /* 0x000fe200078efcff */
[----:B------:R-:W-:Y:S01]  /*1110*/  IMAD.MOV.U32 R10, RZ, RZ, R12 ;  /* 0x000000ffff0a7224 */ /* 0x000fe200078e000c */
[----:B------:R-:W-:Y:S02]  /*1120*/  LOP3.LUT R3, R15, 0x7ff00000, RZ, 0xc0, !PT ;  /* 0x7ff000000f037812 */ /* 0x000fe400078ec0ff */
[----:B------:R-:W-:-:S03]  /*1130*/  LOP3.LUT R26, R13, 0x7ff00000, RZ, 0xc0, !PT ;  /* 0x7ff000000d1a7812 */ /* 0x000fc600078ec0ff */
[----:B------:R-:W-:Y:S01]  /*1140*/  @!P0 DMUL R10, R12, 8.98846567431157953865e+307 ;  /* 0x7fe000000c0a8828 */ /* 0x000fe20000000000 */
[----:B------:R-:W-:-:S03]  /*1150*/  ISETP.GE.U32.AND P1, PT, R3, R26, PT ;  /* 0x0000001a0300720c */ /* 0x000fc60003f26070 */
[----:B------:R-:W-:Y:S01]  /*1160*/  @!P2 LOP3.LUT R4, R13, 0x7ff00000, RZ, 0xc0, !PT ;  /* 0x7ff000000d04a812 */ /* 0x000fe200078ec0ff */
[----:B------:R-:W-:Y:S01]  /*1170*/  @!P2 IMAD.MOV.U32 R22, RZ, RZ, RZ ;  /* 0x000000ffff16a224 */ /* 0x000fe200078e00ff */
[----:B------:R-:W0:Y:S02]  /*1180*/  MUFU.RCP64H R17, R11 ;  /* 0x0000000b00117308 */ /* 0x000e240000001800 */
[----:B------:R-:W-:Y:S01]  /*1190*/  @!P2 ISETP.GE.U32.AND P3, PT, R3, R4, PT ;  /* 0x000000040300a20c */ /* 0x000fe20003f66070 */
[----:B------:R-:W-:Y:S01]  /*11a0*/  IMAD.MOV.U32 R4, RZ, RZ, 0x1ca00000 ;  /* 0x1ca00000ff047424 */ /* 0x000fe200078e00ff */
[----:B------:R-:W-:-:S04]  /*11b0*/  @!P0 LOP3.LUT R26, R11, 0x7ff00000, RZ, 0xc0, !PT ;  /* 0x7ff000000b1a8812 */ /* 0x000fc800078ec0ff */
[----:B------:R-:W-:Y:S01]  /*11c0*/  @!P2 SEL R5, R4, 0x63400000, !P3 ;  /* 0x634000000405a807 */ /* 0x000fe20005800000 */
[----:B------:R-:W-:-:S03]  /*11d0*/  VIADD R27, R26, 0xffffffff ;  /* 0xffffffff1a1b7836 */ /* 0x000fc60000000000 */
[----:B------:R-:W-:-:S04]  /*11e0*/  @!P2 LOP3.LUT R5, R5, 0x80000000, R15, 0xf8, !PT ;  /* 0x800000000505a812 */ /* 0x000fc800078ef80f */
[----:B------:R-:W-:Y:S01]  /*11f0*/  @!P2 LOP3.LUT R23, R5, 0x100000, RZ, 0xfc, !PT ;  /* 0x001000000517a812 */ /* 0x000fe200078efcff */
[----:B0-----:R-:W-:Y:S01]  /*1200*/  DFMA R20, R16, -R10, 1 ;  /* 0x3ff000001014742b */ /* 0x001fe2000000080a */
[----:B------:R-:W-:-:S07]  /*1210*/  IMAD.MOV.U32 R5, RZ, RZ, R3 ;  /* 0x000000ffff057224 */ /* 0x000fce00078e0003 */
        /* <DEDUP_REMOVED lines=27> */
[----:B------:R-:W-:-:S06]  /*13d0*/  DFMA R10, R22, -R10, R16 ;  /* 0x8000000a160a722b */ /* 0x000fcc0000000010 */
[----:B------:R-:W-:-:S04]  /*13e0*/  IMAD.MOV.U32 R10, RZ, RZ, RZ ;  /* 0x000000ffff0a7224 */ /* 0x000fc800078e00ff */
[C---:B------:R-:W-:Y:S02]  /*13f0*/  FSETP.NEU.AND P0, PT, R11.reuse, RZ, PT ;  /* 0x000000ff0b00720b */ /* 0x040fe40003f0d000 */
[----:B------:R-:W-:-:S04]  /*1400*/  LOP3.LUT R13, R11, 0x80000000, R13, 0x48, !PT ;  /* 0x800000000b0d7812 */ /* 0x000fc800078e480d */
[----:B------:R-:W-:-:S07]  /*1410*/  LOP3.LUT R11, R13, R5, RZ, 0xfc, !PT ;  /* 0x000000050d0b7212 */ /* 0x000fce00078efcff */
[----:B------:R-:W-:Y:S05]  /*1420*/  @!P0 BRA `(.L_x_53) ;  /* 0x00000000007c8947 */ /* 0x000fea0003800000 */
[C---:B------:R-:W-:Y:S01]  /*1430*/  IADD3 R5, PT, PT, -R3.reuse, RZ, RZ ;  /* 0x000000ff03057210 */ /* 0x040fe20007ffe1ff */
[----:B------:R-:W-:Y:S01]  /*1440*/  IMAD.MOV.U32 R4, RZ, RZ, RZ ;  /* 0x000000ffff047224 */ /* 0x000fe200078e00ff */
[----:B------:R-:W-:Y:S01]  /*1450*/  DMUL.RP R10, R22, R10 ;  /* 0x0000000a160a7228 */ /* 0x000fe20000008000 */
[----:B------:R-:W-:-:S04]  /*1460*/  IADD3 R3, PT, PT, -R3, -0x43300000, RZ ;  /* 0xbcd0000003037810 */ /* 0x000fc80007ffe1ff */
[----:B------:R-:W-:-:S05]  /*1470*/  DFMA R4, R18, -R4, R22 ;  /* 0x800000041204722b */ /* 0x000fca0000000016 */
[----:B------:R-:W-:-:S05]  /*1480*/  LOP3.LUT R13, R11, R13, RZ, 0x3c, !PT ;  /* 0x0000000d0b0d7212 */ /* 0x000fca00078e3cff */
[----:B------:R-:W-:-:S04]  /*1490*/  FSETP.NEU.AND P0, PT, |R5|, R3, PT ;  /* 0x000000030500720b */ /* 0x000fc80003f0d200 */
[----:B------:R-:W-:Y:S02]  /*14a0*/  FSEL R18, R10, R18, !P0 ;  /* 0x000000120a127208 */ /* 0x000fe40004000000 */
[----:B------:R-:W-:Y:S01]  /*14b0*/  FSEL R19, R13, R19, !P0 ;  /* 0x000000130d137208 */ /* 0x000fe20004000000 */
[----:B------:R-:W-:Y:S06]  /*14c0*/  BRA `(.L_x_53) ;  /* 0x0000000000547947 */ /* 0x000fec0003800000 */
.L_x_52:
        /* <DEDUP_REMOVED lines=16> */
.L_x_55:
[----:B------:R-:W-:Y:S01]  /*15d0*/  LOP3.LUT R19, R13, 0x80000, RZ, 0xfc, !PT ;  /* 0x000800000d137812 */ /* 0x000fe200078efcff */
[----:B------:R-:W-:Y:S01]  /*15e0*/  IMAD.MOV.U32 R18, RZ, RZ, R12 ;  /* 0x000000ffff127224 */ /* 0x000fe200078e000c */
[----:B------:R-:W-:Y:S06]  /*15f0*/  BRA `(.L_x_53) ;  /* 0x0000000000087947 */ /* 0x000fec0003800000 */
.L_x_54:
[----:B------:R-:W-:Y:S01]  /*1600*/  LOP3.LUT R19, R15, 0x80000, RZ, 0xfc, !PT ;  /* 0x000800000f137812 */ /* 0x000fe200078efcff */
[----:B------:R-:W-:-:S07]  /*1610*/  IMAD.MOV.U32 R18, RZ, RZ, R14 ;  /* 0x000000ffff127224 */ /* 0x000fce00078e000e */
.L_x_53:
[----:B------:R-:W-:Y:S05]  /*1620*/  BSYNC.RECONVERGENT B1 ;  /* 0x0000000000017941 */ /* 0x000fea0003800200 */
.L_x_51:
[----:B------:R-:W-:Y:S02]  /*1630*/  IMAD.MOV.U32 R3, RZ, RZ, 0x0 ;  /* 0x00000000ff037424 */ /* 0x000fe400078e00ff */
[----:B------:R-:W-:Y:S02]  /*1640*/  IMAD.MOV.U32 R4, RZ, RZ, R18 ;  /* 0x000000ffff047224 */ /* 0x000fe400078e0012 */
[----:B------:R-:W-:Y:S01]  /*1650*/  IMAD.MOV.U32 R5, RZ, RZ, R19 ;  /* 0x000000ffff057224 */ /* 0x000fe200078e0013 */
[----:B------:R-:W-:Y:S06]  /*1660*/  RET.REL.NODEC R2 `(_Z5k_advPdS_S_S_) ;  /* 0xffffffe802647950 */ /* 0x000fec0003c3ffff */
.L_x_56:
        /* <DEDUP_REMOVED lines=9> */
.L_x_90:


//--------------------- .text._Z5k_linPdS_S_dd    --------------------------
	.section	.text._Z5k_linPdS_S_dd,"ax",@progbits
	.align	128
        .global         _Z5k_linPdS_S_dd
        .type           _Z5k_linPdS_S_dd,@function
        .size           _Z5k_linPdS_S_dd,(.L_x_91 - _Z5k_linPdS_S_dd)
        .other          _Z5k_linPdS_S_dd,@"STO_CUDA_ENTRY STV_DEFAULT"
_Z5k_linPdS_S_dd:
.text._Z5k_linPdS_S_dd:
[----:B------:R-:W-:Y:S01]  /*0000*/  LDC R1, c[0x0][0x37c] ;  /* 0x0000df00ff017b82 */ /* 0x000fe20000000800 */
[----:B------:R-:W0:Y:S07]  /*0010*/  S2R R3, SR_TID.X ;  /* 0x0000000000037919 */ /* 0x000e2e0000002100 */
[----:B------:R-:W0:Y:S01]  /*0020*/  S2UR UR4, SR_CTAID.X ;  /* 0x00000000000479c3 */ /* 0x000e220000002500 */
[----:B------:R-:W1:Y:S07]  /*0030*/  S2R R5, SR_TID.Y ;  /* 0x0000000000057919 */ /* 0x000e6e0000002200 */
[----:B------:R-:W0:Y:S08]  /*0040*/  LDC R0, c[0x0][0x360] ;  /* 0x0000d800ff007b82 */ /* 0x000e300000000800 */
[----:B------:R-:W1:Y:S08]  /*0050*/  S2UR UR5, SR_CTAID.Y ;  /* 0x00000000000579c3 */ /* 0x000e700000002600 */
[----:B------:R-:W1:Y:S01]  /*0060*/  LDC R2, c[0x0][0x364] ;  /* 0x0000d900ff027b82 */ /* 0x000e620000000800 */
[----:B0-----:R-:W-:-:S02]  /*0070*/  IMAD R0, R0, UR4, R3 ;  /* 0x0000000400007c24 */ /* 0x001fc4000f8e0203 */
[----:B-1----:R-:W-:Y:S02]  /*0080*/  IMAD R3, R2, UR5, R5 ;  /* 0x0000000502037c24 */ /* 0x002fe4000f8e0205 */
[----:B------:R-:W-:-:S03]  /*0090*/  VIADD R2, R0, 0x1 ;  /* 0x0000000100027836 */ /* 0x000fc60000000000 */
[----:B------:R-:W-:-:S04]  /*00a0*/  ISETP.GT.U32.AND P0, PT, R3, 0x1ff, PT ;  /* 0x000001ff0300780c */ /* 0x000fc80003f04070 */
[----:B------:R-:W-:-:S13]  /*00b0*/  ISETP.GT.OR P0, PT, R2, 0x200, P0 ;  /* 0x000002000200780c */ /* 0x000fda0000704670 */
[----:B------:R-:W-:Y:S05]  /*00c0*/  @P0 EXIT ;  /* 0x000000000000094d */ /* 0x000fea0003800000 */
[----:B------:R-:W0:Y:S01]  /*00d0*/  LDCU.64 UR6, c[0x0][0x388] ;  /* 0x00007100ff0677ac */ /* 0x000e220008000a00 */
[----:B------:R-:W1:Y:S01]  /*00e0*/  LDC.64 R16, c[0x0][0x388] ;  /* 0x0000e200ff107b82 */ /* 0x000e620000000a00 */
[----:B------:R-:W-:Y:S02]  /*00f0*/  IMAD R3, R3, 0x202, RZ ;  /* 0x0000020203037824 */ /* 0x000fe400078e02ff */
[C---:B------:R-:W-:Y:S01]  /*0100*/  VIADD R4, R0.reuse, 0x2 ;  /* 0x0000000200047836 */ /* 0x040fe20000000000 */
[----:B------:R-:W2:Y:S02]  /*0110*/  LDCU.64 UR4, c[0x0][0x358] ;  /* 0x00006b00ff0477ac */ /* 0x000ea40008000a00 */
[C---:B------:R-:W-:Y:S02]  /*0120*/  IADD3 R6, P0, PT, R0.reuse, R3, RZ ;  /* 0x0000000300067210 */ /* 0x040fe40007f1e0ff */
[----:B------:R-:W-:Y:S01]  /*0130*/  IADD3 R5, P1, PT, R3, R4, RZ ;  /* 0x0000000403057210 */ /* 0x000fe20007f3e0ff */
[----:B------:R-:W3:Y:S01]  /*0140*/  LDCU UR8, c[0x0][0x3a4] ;  /* 0x00007480ff0877ac */ /* 0x000ee20008000800 */
[----:B------:R-:W-:-:S02]  /*0150*/  LEA.HI.X.SX32 R7, R0, RZ, 0x1, P0 ;  /* 0x000000ff00077211 */ /* 0x000fc400000f0eff */
[----:B------:R-:W-:Y:S02]  /*0160*/  LEA.HI.X.SX32 R4, R4, RZ, 0x1, P1 ;  /* 0x000000ff04047211 */ /* 0x000fe400008f0eff */
[C---:B0-----:R-:W-:Y:S02]  /*0170*/  LEA R12, P0, R6.reuse, UR6, 0x3 ;  /* 0x00000006060c7c11 */ /* 0x041fe4000f8018ff */
[C---:B------:R-:W-:Y:S02]  /*0180*/  LEA R14, P1, R5.reuse, UR6, 0x3 ;  /* 0x00000006050e7c11 */ /* 0x040fe4000f8218ff */
[----:B------:R-:W-:Y:S02]  /*0190*/  LEA.HI.X R13, R6, UR7, R7, 0x3, P0 ;  /* 0x00000007060d7c11 */ /* 0x000fe400080f1c07 */
[----:B------:R-:W-:Y:S01]  /*01a0*/  LEA.HI.X R15, R5, UR7, R4, 0x3, P1 ;  /* 0x00000007050f7c11 */ /* 0x000fe200088f1c04 */
[----:B------:R-:W0:Y:S01]  /*01b0*/  LDCU.64 UR6, c[0x0][0x390] ;  /* 0x00007200ff0677ac */ /* 0x000e220008000a00 */
[----:B------:R-:W-:-:S02]  /*01c0*/  IMAD.IADD R5, R2, 0x1, R3 ;  /* 0x0000000102057824 */ /* 0x000fc400078e0203 */
[----:B--2---:R-:W2:Y:S04]  /*01d0*/  LDG.E.64 R12, desc[UR4][R12.64+0x1010] ;  /* 0x001010040c0c7981 */ /* 0x004ea8000c1e1b00 */
[----:B------:R-:W2:Y:S01]  /*01e0*/  LDG.E.64 R14, desc[UR4][R14.64+0x1010] ;  /* 0x001010040e0e7981 */ /* 0x000ea2000c1e1b00 */
[----:B-1----:R-:W-:Y:S01]  /*01f0*/  IMAD.WIDE R16, R5, 0x8, R16 ;  /* 0x0000000805107825 */ /* 0x002fe200078e0210 */
[----:B------:R-:W-:-:S04]  /*0200*/  IADD3 R0, P0, PT, R2, R3, RZ ;  /* 0x0000000302007210 */ /* 0x000fc80007f1e0ff */
[----:B------:R-:W4:Y:S01]  /*0210*/  LDG.E.64 R10, desc[UR4][R16.64] ;  /* 0x00000004100a7981 */ /* 0x000f22000c1e1b00 */
[----:B------:R-:W-:Y:S01]  /*0220*/  IMAD.SHL.U32 R4, R0, 0x8, RZ ;  /* 0x0000000800047824 */ /* 0x000fe200078e00ff */
[----:B------:R-:W-:Y:S02]  /*0230*/  LEA.HI.X.SX32 R3, R2, RZ, 0x1, P0 ;  /* 0x000000ff02037211 */ /* 0x000fe400000f0eff */
[----:B------:R-:W5:Y:S02]  /*0240*/  LDG.E.64 R8, desc[UR4][R16.64+0x2020] ;  /* 0x0020200410087981 */ /* 0x000f64000c1e1b00 */
[----:B------:R-:W-:Y:S02]  /*0250*/  SHF.L.U64.HI R0, R0, 0x3, R3 ;  /* 0x0000000300007819 */ /* 0x000fe40000010203 */
[----:B0-----:R-:W-:Y:S01]  /*0260*/  IADD3 R6, P0, PT, R4, UR6, RZ ;  /* 0x0000000604067c10 */ /* 0x001fe2000ff1e0ff */
[----:B------:R-:W0:Y:S03]  /*0270*/  LDC.64 R2, c[0x0][0x3a0] ;  /* 0x0000e800ff027b82 */ /* 0x000e260000000a00 */
[----:B------:R-:W-:Y:S01]  /*0280*/  IADD3.X R7, PT, PT, R0, UR7, RZ, P0, !PT ;  /* 0x0000000700077c10 */ /* 0x000fe200087fe4ff */
[----:B---3--:R-:W0:Y:S01]  /*0290*/  MUFU.RCP64H R19, UR8 ;  /* 0x0000000800137d08 */ /* 0x008e220008001800 */
[----:B------:R-:W-:Y:S01]  /*02a0*/  IMAD.MOV.U32 R18, RZ, RZ, 0x1 ;  /* 0x00000001ff127424 */ /* 0x000fe200078e00ff */
[----:B------:R-:W1:Y:S03]  /*02b0*/  LDCU.64 UR6, c[0x0][0x398] ;  /* 0x00007300ff0677ac */ /* 0x000e660008000a00 */
[----:B------:R-:W1:Y:S02]  /*02c0*/  LDG.E.64 R6, desc[UR4][R6.64+0x1010] ;  /* 0x0010100406067981 */ /* 0x000e64000c1e1b00 */
[----:B0-----:R-:W-:-:S08]  /*02d0*/  DFMA R20, R18, -R2, 1 ;  /* 0x3ff000001214742b */ /* 0x001fd00000000802 */
[----:B------:R-:W-:-:S08]  /*02e0*/  DFMA R20, R20, R20, R20 ;  /* 0x000000141414722b */ /* 0x000fd00000000014 */
[----:B------:R-:W-:Y:S01]  /*02f0*/  DFMA R20, R18, R20, R18 ;  /* 0x000000141214722b */ /* 0x000fe20000000012 */
[----:B------:R-:W-:Y:S01]  /*0300*/  BSSY.RECONVERGENT B0, `(.L_x_57) ;  /* 0x0000010000007945 */ /* 0x000fe20003800200 */
[----:B--2---:R-:W-:-:S08]  /*0310*/  DADD R12, R12, R14 ;  /* 0x000000000c0c7229 */ /* 0x004fd0000000000e */
[----:B----4-:R-:W-:Y:S02]  /*0320*/  DADD R10, R12, R10 ;  /* 0x000000000c0a7229 */ /* 0x010fe4000000000a */
[----:B------:R-:W-:-:S06]  /*0330*/  DFMA R12, R20, -R2, 1 ;  /* 0x3ff00000140c742b */ /* 0x000fcc0000000802 */
[----:B-----5:R-:W-:Y:S02]  /*0340*/  DADD R8, R10, R8 ;  /* 0x000000000a087229 */ /* 0x020fe40000000008 */
[----:B------:R-:W-:-:S06]  /*0350*/  DFMA R12, R20, R12, R20 ;  /* 0x0000000c140c722b */ /* 0x000fcc0000000014 */
[----:B-1----:R-:W-:-:S08]  /*0360*/  DFMA R6, R8, UR6, R6 ;  /* 0x0000000608067c2b */ /* 0x002fd00008000006 */
[----:B------:R-:W-:-:S08]  /*0370*/  DMUL R8, R6, R12 ;  /* 0x0000000c06087228 */ /* 0x000fd00000000000 */
[----:B------:R-:W-:-:S08]  /*0380*/  DFMA R2, R8, -R2, R6 ;  /* 0x800000020802722b */ /* 0x000fd00000000006 */
[----:B------:R-:W-:Y:S01]  /*0390*/  DFMA R2, R12, R2, R8 ;  /* 0x000000020c02722b */ /* 0x000fe20000000008 */
[----:B------:R-:W-:-:S09]  /*03a0*/  FSETP.GEU.AND P1, PT, |R7|, 6.5827683646048100446e-37, PT ;  /* 0x036000000700780b */ /* 0x000fd20003f2e200 */
[----:B------:R-:W-:-:S05]  /*03b0*/  FFMA R5, RZ, UR8, R3 ;  /* 0x00000008ff057c23 */ /* 0x000fca0008000003 */
[----:B------:R-:W-:-:S13]  /*03c0*/  FSETP.GT.AND P0, PT, |R5|, 1.469367938527859385e-39, PT ;  /* 0x001000000500780b */ /* 0x000fda0003f04200 */
[----:B------:R-:W-:Y:S05]  /*03d0*/  @P0 BRA P1, `(.L_x_58) ;  /* 0x0000000000080947 */ /* 0x000fea0000800000 */
[----:B------:R-:W-:-:S07]  /*03e0*/  MOV R12, 0x400 ;  /* 0x00000400000c7802 */ /* 0x000fce0000000f00 */
[----:B------:R-:W-:Y:S05]  /*03f0*/  CALL.REL.NOINC `($__internal_4_$__cuda_sm20_div_rn_f64_full) ;  /* 0x0000000000187944 */ /* 0x000fea0003c00000 */
.L_x_58:
[----:B------:R-:W-:Y:S05]  /*0400*/  BSYNC.RECONVERGENT B0 ;  /* 0x0000000000007941 */ /* 0x000fea0003800200 */
.L_x_57:
[----:B------:R-:W0:Y:S02]  /*0410*/  LDCU.64 UR6, c[0x0][0x380] ;  /* 0x00007000ff0677ac */ /* 0x000e240008000a00 */
[----:B0-----:R-:W-:-:S04]  /*0420*/  IADD3 R4, P0, PT, R4, UR6, RZ ;  /* 0x0000000604047c10 */ /* 0x001fc8000ff1e0ff */
[----:B------:R-:W-:-:S05]  /*0430*/  IADD3.X R5, PT, PT, R0, UR7, RZ, P0, !PT ;  /* 0x0000000700057c10 */ /* 0x000fca00087fe4ff */
[----:B------:R-:W-:Y:S01]  /*0440*/  STG.E.64 desc[UR4][R4.64+0x1010], R2 ;  /* 0x0010100204007986 */ /* 0x000fe2000c101b04 */
[----:B------:R-:W-:Y:S05]  /*0450*/  EXIT ;  /* 0x000000000000794d */ /* 0x000fea0003800000 */
        .weak           $__internal_4_$__cuda_sm20_div_rn_f64_full
        .type           $__internal_4_$__cuda_sm20_div_rn_f64_full,@function
        .size           $__internal_4_$__cuda_sm20_div_rn_f64_full,(.L_x_91 - $__internal_4_$__cuda_sm20_div_rn_f64_full)
$__internal_4_$__cuda_sm20_div_rn_f64_full:
[----:B------:R-:W0:Y:S01]  /*0460*/  LDC.64 R10, c[0x0][0x3a0] ;  /* 0x0000e800ff0a7b82 */ /* 0x000e220000000a00 */
[----:B------:R-:W-:Y:S01]  /*0470*/  IMAD.MOV.U32 R14, RZ, RZ, 0x1 ;  /* 0x00000001ff0e7424 */ /* 0x000fe200078e00ff */
[C---:B------:R-:W-:Y:S01]  /*0480*/  FSETP.GEU.AND P2, PT, |R7|.reuse, 1.469367938527859385e-39, PT ;  /* 0x001000000700780b */ /* 0x040fe20003f4e200 */
[----:B------:R-:W-:Y:S01]  /*0490*/  IMAD.MOV.U32 R13, RZ, RZ, 0x1ca00000 ;  /* 0x1ca00000ff0d7424 */ /* 0x000fe200078e00ff */
[----:B------:R-:W-:Y:S01]  /*04a0*/  LOP3.LUT R20, R7, 0x7ff00000, RZ, 0xc0, !PT ;  /* 0x7ff0000007147812 */ /* 0x000fe200078ec0ff */
[----:B------:R-:W-:Y:S04]  /*04b0*/  BSSY.RECONVERGENT B1, `(.L_x_59) ;  /* 0x0000050000017945 */ /* 0x000fe80003800200 */
[----:B------:R-:W-:Y:S01]  /*04c0*/  IMAD.MOV.U32 R21, RZ, RZ, R20 ;  /* 0x000000ffff157224 */ /* 0x000fe200078e0014 */
[----:B0-----:R-:W-:-:S02]  /*04d0*/  FSETP.GEU.AND P0, PT, |R11|, 1.469367938527859385e-39, PT ;  /* 0x001000000b00780b */ /* 0x001fc40003f0e200 */
[C---:B------:R-:W-:Y:S02]  /*04e0*/  LOP3.LUT R8, R11.reuse, 0x800fffff, RZ, 0xc0, !PT ;  /* 0x800fffff0b087812 */ /* 0x040fe400078ec0ff */
[----:B------:R-:W-:Y:S02]  /*04f0*/  LOP3.LUT R5, R11, 0x7ff00000, RZ, 0xc0, !PT ;  /* 0x7ff000000b057812 */ /* 0x000fe400078ec0ff */
[----:B------:R-:W-:Y:S01]  /*0500*/  LOP3.LUT R9, R8, 0x3ff00000, RZ, 0xfc, !PT ;  /* 0x3ff0000008097812 */ /* 0x000fe200078efcff */
[----:B------:R-:W-:Y:S01]  /*0510*/  IMAD.MOV.U32 R8, RZ, RZ, R10 ;  /* 0x000000ffff087224 */ /* 0x000fe200078e000a */
[----:B------:R-:W-:Y:S01]  /*0520*/  ISETP.GE.U32.AND P1, PT, R20, R5, PT ;  /* 0x000000051400720c */ /* 0x000fe20003f26070 */
[----:B------:R-:W-:-:S03]  /*0530*/  IMAD.MOV.U32 R22, RZ, RZ, R5 ;  /* 0x000000ffff167224 */ /* 0x000fc600078e0005 */
[----:B------:R-:W-:Y:S01]  /*0540*/  SEL R13, R13, 0x63400000, !P1 ;  /* 0x634000000d0d7807 */ /* 0x000fe20004800000 */
[----:B------:R-:W0:Y:S03]  /*0550*/  @!P0 LDC.64 R2, c[0x0][0x3a0] ;  /* 0x0000e800ff028b82 */ /* 0x000e260000000a00 */
[----:B------:R-:W-:-:S04]  /*0560*/  @!P2 LOP3.LUT R16, R13, 0x80000000, R7, 0xf8, !PT ;  /* 0x800000000d10a812 */ /* 0x000fc800078ef807 */
[----:B------:R-:W-:Y:S01]  /*0570*/  @!P2 LOP3.LUT R17, R16, 0x100000, RZ, 0xfc, !PT ;  /* 0x001000001011a812 */ /* 0x000fe200078efcff */
[----:B------:R-:W-:Y:S01]  /*0580*/  @!P2 IMAD.MOV.U32 R16, RZ, RZ, RZ ;  /* 0x000000ffff10a224 */ /* 0x000fe200078e00ff */
[----:B0-----:R-:W-:-:S06]  /*0590*/  @!P0 DMUL R8, R2, 8.98846567431157953865e+307 ;  /* 0x7fe0000002088828 */ /* 0x001fcc0000000000 */
[----:B------:R-:W0:Y:S04]  /*05a0*/  MUFU.RCP64H R15, R9 ;  /* 0x00000009000f7308 */ /* 0x000e280000001800 */
[----:B------:R-:W-:-:S05]  /*05b0*/  @!P0 LOP3.LUT R22, R9, 0x7ff00000, RZ, 0xc0, !PT ;  /* 0x7ff0000009168812 */ /* 0x000fca00078ec0ff */
[----:B------:R-:W-:Y:S01]  /*05c0*/  VIADD R24, R22, 0xffffffff ;  /* 0xffffffff16187836 */ /* 0x000fe20000000000 */
[----:B0-----:R-:W-:-:S08]  /*05d0*/  DFMA R2, R14, -R8, 1 ;  /* 0x3ff000000e02742b */ /* 0x001fd00000000808 */
[----:B------:R-:W-:-:S08]  /*05e0*/  DFMA R2, R2, R2, R2 ;  /* 0x000000020202722b */ /* 0x000fd00000000002 */
[----:B------:R-:W-:Y:S01]  /*05f0*/  DFMA R14, R14, R2, R14 ;  /* 0x000000020e0e722b */ /* 0x000fe2000000000e */
[----:B------:R-:W-:Y:S01]  /*0600*/  LOP3.LUT R3, R13, 0x800fffff, R7, 0xf8, !PT ;  /* 0x800fffff0d037812 */ /* 0x000fe200078ef807 */
[----:B------:R-:W-:-:S06]  /*0610*/  IMAD.MOV.U32 R2, RZ, RZ, R6 ;  /* 0x000000ffff027224 */ /* 0x000fcc00078e0006 */
[----:B------:R-:W-:Y:S02]  /*0620*/  DFMA R18, R14, -R8, 1 ;  /* 0x3ff000000e12742b */ /* 0x000fe40000000808 */
[----:B------:R-:W-:-:S06]  /*0630*/  @!P2 DFMA R2, R2, 2, -R16 ;  /* 0x400000000202a82b */ /* 0x000fcc0000000810 */
[----:B------:R-:W-:-:S04]  /*0640*/  DFMA R14, R14, R18, R14 ;  /* 0x000000120e0e722b */ /* 0x000fc8000000000e */
[----:B------:R-:W-:-:S04]  /*0650*/  @!P2 LOP3.LUT R21, R3, 0x7ff00000, RZ, 0xc0, !PT ;  /* 0x7ff000000315a812 */ /* 0x000fc800078ec0ff */
[----:B------:R-:W-:Y:S01]  /*0660*/  DMUL R16, R14, R2 ;  /* 0x000000020e107228 */ /* 0x000fe20000000000 */
[----:B------:R-:W-:-:S05]  /*0670*/  VIADD R23, R21, 0xffffffff ;  /* 0xffffffff15177836 */ /* 0x000fca0000000000 */
[----:B------:R-:W-:Y:S02]  /*0680*/  ISETP.GT.U32.AND P0, PT, R23, 0x7feffffe, PT ;  /* 0x7feffffe1700780c */ /* 0x000fe40003f04070 */
[----:B------:R-:W-:Y:S02]  /*0690*/  DFMA R18, R16, -R8, R2 ;  /* 0x800000081012722b */ /* 0x000fe40000000002 */
[----:B------:R-:W-:-:S06]  /*06a0*/  ISETP.GT.U32.OR P0, PT, R24, 0x7feffffe, P0 ;  /* 0x7feffffe1800780c */ /* 0x000fcc0000704470 */
[----:B------:R-:W-:-:S07]  /*06b0*/  DFMA R18, R14, R18, R16 ;  /* 0x000000120e12722b */ /* 0x000fce0000000010 */
[----:B------:R-:W-:Y:S05]  /*06c0*/  @P0 BRA `(.L_x_60) ;  /* 0x0000000000600947 */ /* 0x000fea0003800000 */
[----:B------:R-:W-:-:S04]  /*06d0*/  VIADDMNMX R5, R20, -R5, 0xb9600000, !PT ;  /* 0xb960000014057446 */ /* 0x000fc80007800905 */
[----:B------:R-:W-:-:S05]  /*06e0*/  VIMNMX R6, PT, PT, R5, 0x46a00000, PT ;  /* 0x46a0000005067848 */ /* 0x000fca0003fe0100 */
        /* <DEDUP_REMOVED lines=14> */
[----:B------:R-:W-:Y:S01]  /*07d0*/  IMAD.MOV.U32 R2, RZ, RZ, RZ ;  /* 0x000000ffff027224 */ /* 0x000fe200078e00ff */
[----:B------:R-:W-:-:S05]  /*07e0*/  IADD3 R13, PT, PT, -R13, -0x43300000, RZ ;  /* 0xbcd000000d0d7810 */ /* 0x000fca0007ffe1ff */
[----:B------:R-:W-:-:S03]  /*07f0*/  DFMA R2, R14, -R2, R18 ;  /* 0x800000020e02722b */ /* 0x000fc60000000012 */
[----:B------:R-:W-:-:S07]  /*0800*/  LOP3.LUT R11, R7, R11, RZ, 0x3c, !PT ;  /* 0x0000000b070b7212 */ /* 0x000fce00078e3cff */
[----:B------:R-:W-:-:S04]  /*0810*/  FSETP.NEU.AND P0, PT, |R3|, R13, PT ;  /* 0x0000000d0300720b */ /* 0x000fc80003f0d200 */
[----:B------:R-:W-:Y:S02]  /*0820*/  FSEL R14, R6, R14, !P0 ;  /* 0x0000000e060e7208 */ /* 0x000fe40004000000 */
[----:B------:R-:W-:Y:S01]  /*0830*/  FSEL R15, R11, R15, !P0 ;  /* 0x0000000f0b0f7208 */ /* 0x000fe20004000000 */
[----:B------:R-:W-:Y:S06]  /*0840*/  BRA `(.L_x_61) ;  /* 0x0000000000587947 */ /* 0x000fec0003800000 */
.L_x_60:
[----:B------:R-:W-:-:S14]  /*0850*/  DSETP.NAN.AND P0, PT, R6, R6, PT ;  /* 0x000000060600722a */ /* 0x000fdc0003f08000 */
[----:B------:R-:W-:Y:S05]  /*0860*/  @P0 BRA `(.L_x_62) ;  /* 0x0000000000480947 */ /* 0x000fea0003800000 */
[----:B------:R-:W0:Y:S02]  /*0870*/  LDC.64 R2, c[0x0][0x3a0] ;  /* 0x0000e800ff027b82 */ /* 0x000e240000000a00 */
[----:B0-----:R-:W-:-:S14]  /*0880*/  DSETP.NAN.AND P0, PT, R2, R2, PT ;  /* 0x000000020200722a */ /* 0x001fdc0003f08000 */
        /* <DEDUP_REMOVED lines=13> */
.L_x_63:
[----:B------:R-:W-:Y:S01]  /*0960*/  LOP3.LUT R15, R11, 0x80000, RZ, 0xfc, !PT ;  /* 0x000800000b0f7812 */ /* 0x000fe200078efcff */
[----:B------:R-:W-:Y:S01]  /*0970*/  IMAD.MOV.U32 R14, RZ, RZ, R10 ;  /* 0x000000ffff0e7224 */ /* 0x000fe200078e000a */
[----:B------:R-:W-:Y:S06]  /*0980*/  BRA `(.L_x_61) ;  /* 0x0000000000087947 */ /* 0x000fec0003800000 */
.L_x_62:
[----:B------:R-:W-:Y:S01]  /*0990*/  LOP3.LUT R15, R7, 0x80000, RZ, 0xfc, !PT ;  /* 0x00080000070f7812 */ /* 0x000fe200078efcff */
[----:B------:R-:W-:-:S07]  /*09a0*/  IMAD.MOV.U32 R14, RZ, RZ, R6 ;  /* 0x000000ffff0e7224 */ /* 0x000fce00078e0006 */
.L_x_61:
[----:B------:R-:W-:Y:S05]  /*09b0*/  BSYNC.RECONVERGENT B1 ;  /* 0x0000000000017941 */ /* 0x000fea0003800200 */
.L_x_59:
[----:B------:R-:W-:Y:S02]  /*09c0*/  IMAD.MOV.U32 R13, RZ, RZ, 0x0 ;  /* 0x00000000ff0d7424 */ /* 0x000fe400078e00ff */
[----:B------:R-:W-:Y:S02]  /*09d0*/  IMAD.MOV.U32 R2, RZ, RZ, R14 ;  /* 0x000000ffff027224 */ /* 0x000fe400078e000e */
[----:B------:R-:W-:Y:S01]  /*09e0*/  IMAD.MOV.U32 R3, RZ, RZ, R15 ;  /* 0x000000ffff037224 */ /* 0x000fe200078e000f */
[----:B------:R-:W-:Y:S06]  /*09f0*/  RET.REL.NODEC R12 `(_Z5k_linPdS_S_dd) ;  /* 0xfffffff40c807950 */ /* 0x000fec0003c3ffff */
.L_x_64:
        /* <DEDUP_REMOVED lines=16> */
.L_x_91:


//--------------------- .text._Z6k_seedPdS_S_     --------------------------
	.section	.text._Z6k_seedPdS_S_,"ax",@progbits
	.align	128
        .global         _Z6k_seedPdS_S_
        .type           _Z6k_seedPdS_S_,@function
        .size           _Z6k_seedPdS_S_,(.L_x_93 - _Z6k_seedPdS_S_)
        .other          _Z6k_seedPdS_S_,@"STO_CUDA_ENTRY STV_DEFAULT"
_Z6k_seedPdS_S_:
.text._Z6k_seedPdS_S_:
[----:B------:R-:W-:Y:S01]  /*0000*/  LDC R1, c[0x0][0x37c] ;  /* 0x0000df00ff017b82 */ /* 0x000fe20000000800 */
[----:B------:R-:W0:Y:S07]  /*0010*/  S2R R3, SR_TID.Y ;  /* 0x0000000000037919 */ /* 0x000e2e0000002200 */
[----:B------:R-:W1:Y:S01]  /*0020*/  LDC R27, c[0x0][0x360] ;  /* 0x0000d800ff1b7b82 */ /* 0x000e620000000800 */
[----:B------:R-:W1:Y:S07]  /*0030*/  S2R R0, SR_TID.X ;  /* 0x0000000000007919 */ /* 0x000e6e0000002100 */
[----:B------:R-:W0:Y:S08]  /*0040*/  S2UR UR5, SR_CTAID.Y ;  /* 0x00000000000579c3 */ /* 0x000e300000002600 */
[----:B------:R-:W0:Y:S08]  /*0050*/  LDC R4, c[0x0][0x364] ;  /* 0x0000d900ff047b82 */ /* 0x000e300000000800 */
[----:B------:R-:W1:Y:S01]  /*0060*/  S2UR UR4, SR_CTAID.X ;  /* 0x00000000000479c3 */ /* 0x000e620000002500 */
[----:B0-----:R-:W-:Y:S01]  /*0070*/  IMAD R4, R4, UR5, R3 ;  /* 0x0000000504047c24 */ /* 0x001fe2000f8e0203 */
[----:B------:R-:W-:-:S03]  /*0080*/  UMOV UR5, 0x40e47ae1 ;  /* 0x40e47ae100057882 */ /* 0x000fc60000000000 */
[----:B------:R-:W-:Y:S02]  /*0090*/  VIADD R8, R4, 0xffffff01 ;  /* 0xffffff0104087836 */ /* 0x000fe40000000000 */
[----:B-1----:R-:W-:Y:S01]  /*00a0*/  IMAD R27, R27, UR4, R0 ;  /* 0x000000041b1b7c24 */ /* 0x002fe2000f8e0200 */
[----:B------:R-:W-:-:S03]  /*00b0*/  UMOV UR4, 0x47ae147c ;  /* 0x47ae147c00047882 */ /* 0x000fc60000000000 */
[----:B------:R-:W0:Y:S01]  /*00c0*/  I2F.F64 R8, R8 ;  /* 0x0000000800087312 */ /* 0x000e220000201c00 */
[----:B------:R-:W-:-:S07]  /*00d0*/  VIADD R6, R27, 0xffffff01 ;  /* 0xffffff011b067836 */ /* 0x000fce0000000000 */
[----:B------:R-:W1:Y:S01]  /*00e0*/  I2F.F64 R6, R6 ;  /* 0x0000000600067312 */ /* 0x000e620000201c00 */
[----:B0-----:R-:W-:-:S08]  /*00f0*/  DMUL R10, R8, R8 ;  /* 0x00000008080a7228 */ /* 0x001fd00000000000 */
[----:B-1----:R-:W-:-:S08]  /*0100*/  DFMA R10, R6, R6, R10 ;  /* 0x00000006060a722b */ /* 0x002fd0000000000a */
[----:B------:R-:W-:-:S14]  /*0110*/  DSETP.GEU.AND P0, PT, R10, UR4, PT ;  /* 0x000000040a007e2a */ /* 0x000fdc000bf0e000 */
[----:B------:R-:W-:Y:S05]  /*0120*/  @P0 EXIT ;  /* 0x000000000000094d */ /* 0x000fea0003800000 */
[----:B------:R-:W0:Y:S01]  /*0130*/  MUFU.RSQ64H R3, R11 ;  /* 0x0000000b00037308 */ /* 0x000e220000001c00 */
[----:B------:R-:W-:Y:S01]  /*0140*/  VIADD R2, R11, 0xfcb00000 ;  /* 0xfcb000000b027836 */ /* 0x000fe20000000000 */
[----:B------:R-:W-:Y:S01]  /*0150*/  BSSY.RECONVERGENT B0, `(.L_x_65) ;  /* 0x0000011000007945 */ /* 0x000fe20003800200 */
[----:B------:R-:W-:Y:S02]  /*0160*/  IMAD.MOV.U32 R14, RZ, RZ, 0x0 ;  /* 0x00000000ff0e7424 */ /* 0x000fe400078e00ff */
[----:B------:R-:W-:Y:S01]  /*0170*/  IMAD.MOV.U32 R15, RZ, RZ, 0x3fd80000 ;  /* 0x3fd80000ff0f7424 */ /* 0x000fe200078e00ff */
[----:B------:R-:W-:Y:S01]  /*0180*/  ISETP.GE.U32.AND P0, PT, R2, 0x7ca00000, PT ;  /* 0x7ca000000200780c */ /* 0x000fe20003f06070 */
[----:B0-----:R-:W-:-:S08]  /*0190*/  DMUL R12, R2, R2 ;  /* 0x00000002020c7228 */ /* 0x001fd00000000000 */
[----:B------:R-:W-:-:S08]  /*01a0*/  DFMA R12, R10, -R12, 1 ;  /* 0x3ff000000a0c742b */ /* 0x000fd0000000080c */
[----:B------:R-:W-:Y:S02]  /*01b0*/  DFMA R14, R12, R14, 0.5 ;  /* 0x3fe000000c0e742b */ /* 0x000fe4000000000e */
[----:B------:R-:W-:-:S08]  /*01c0*/  DMUL R12, R2, R12 ;  /* 0x0000000c020c7228 */ /* 0x000fd00000000000 */
[----:B------:R-:W-:-:S08]  /*01d0*/  DFMA R12, R14, R12, R2 ;  /* 0x0000000c0e0c722b */ /* 0x000fd00000000002 */
[----:B------:R-:W-:Y:S02]  /*01e0*/  DMUL R14, R10, R12 ;  /* 0x0000000c0a0e7228 */ /* 0x000fe40000000000 */
[----:B------:R-:W-:Y:S01]  /*01f0*/  IADD3 R19, PT, PT, R13, -0x100000, RZ ;  /* 0xfff000000d137810 */ /* 0x000fe20007ffe0ff */
[----:B------:R-:W-:-:S05]  /*0200*/  IMAD.MOV.U32 R18, RZ, RZ, R12 ;  /* 0x000000ffff127224 */ /* 0x000fca00078e000c */
[----:B------:R-:W-:-:S08]  /*0210*/  DFMA R16, R14, -R14, R10 ;  /* 0x8000000e0e10722b */ /* 0x000fd0000000000a */
[----:B------:R-:W-:Y:S01]  /*0220*/  DFMA R24, R16, R18, R14 ;  /* 0x000000121018722b */ /* 0x000fe2000000000e */
[----:B------:R-:W-:Y:S10]  /*0230*/  @!P0 BRA `(.L_x_66) ;  /* 0x0000000000088947 */ /* 0x000ff40003800000 */
[----:B------:R-:W-:-:S07]  /*0240*/  MOV R0, 0x260 ;  /* 0x0000026000007802 */ /* 0x000fce0000000f00 */
[----:B------:R-:W-:Y:S05]  /*0250*/  CALL.REL.NOINC `($__internal_6_$__cuda_sm20_dsqrt_rn_f64_mediumpath_v1) ;  /* 0x0000000c00e87944 */ /* 0x000fea0003c00000 */
.L_x_66:
[----:B------:R-:W-:Y:S05]  /*0260*/  BSYNC.RECONVERGENT B0 ;  /* 0x0000000000007941 */ /* 0x000fea0003800200 */
.L_x_65:
[----:B------:R-:W0:Y:S01]  /*0270*/  MUFU.RCP64H R3, -41943.03125 ;  /* 0xc0e47ae100037908 */ /* 0x000e220000001800 */
        /* <DEDUP_REMOVED lines=11> */
[----:B------:R-:W-:-:S08]  /*0330*/  DFMA R14, R12, R14, R10 ;  /* 0x0000000e0c0e722b */ /* 0x000fd0000000000a */
[----:B------:R-:W-:-:S10]  /*0340*/  DFMA R2, R2, R14, R12 ;  /* 0x0000000e0202722b */ /* 0x000fd4000000000c */
[----:B------:R-:W-:-:S05]  /*0350*/  FFMA R0, RZ, -7.1399998664855957031, R3 ;  /* 0xc0e47ae1ff007823 */ /* 0x000fca0000000003 */
[----:B------:R-:W-:-:S13]  /*0360*/  FSETP.GT.AND P0, PT, |R0|, 1.469367938527859385e-39, PT ;  /* 0x001000000000780b */ /* 0x000fda0003f04200 */
[----:B------:R-:W-:Y:S05]  /*0370*/  @P0 BRA P1, `(.L_x_68) ;  /* 0x0000000000200947 */ /* 0x000fea0000800000 */
[----:B------:R-:W-:Y:S01]  /*0380*/  IMAD.MOV.U32 R14, RZ, RZ, R10 ;  /* 0x000000ffff0e7224 */ /* 0x000fe200078e000a */
[----:B------:R-:W-:Y:S01]  /*0390*/  MOV R15, R11 ;  /* 0x0000000b000f7202 */ /* 0x000fe20000000f00 */
[----:B------:R-:W-:Y:S01]  /*03a0*/  IMAD.MOV.U32 R12, RZ, RZ, 0x47ae147c ;  /* 0x47ae147cff0c7424 */ /* 0x000fe200078e00ff */
[----:B------:R-:W-:Y:S01]  /*03b0*/  MOV R0, 0x3e0 ;  /* 0x000003e000007802 */ /* 0x000fe20000000f00 */
[----:B------:R-:W-:-:S07]  /*03c0*/  IMAD.MOV.U32 R13, RZ, RZ, -0x3f1b851f ;  /* 0xc0e47ae1ff0d7424 */ /* 0x000fce00078e00ff */
[----:B------:R-:W-:Y:S05]  /*03d0*/  CALL.REL.NOINC `($__internal_5_$__cuda_sm20_div_rn_f64_full) ;  /* 0x0000000800147944 */ /* 0x000fea0003c00000 */
[----:B------:R-:W-:Y:S02]  /*03e0*/  IMAD.MOV.U32 R2, RZ, RZ, R5 ;  /* 0x000000ffff027224 */ /* 0x000fe400078e0005 */
[----:B------:R-:W-:-:S07]  /*03f0*/  IMAD.MOV.U32 R3, RZ, RZ, R10 ;  /* 0x000000ffff037224 */ /* 0x000fce00078e000a */
.L_x_68:
[----:B------:R-:W-:Y:S05]  /*0400*/  BSYNC.RECONVERGENT B0 ;  /* 0x0000000000007941 */ /* 0x000fea0003800200 */
.L_x_67:
[----:B------:R-:W0:Y:S01]  /*0410*/  LDC.64 R10, c[0x0][0x390] ;  /* 0x0000e400ff0a7b82 */ /* 0x000e220000000a00 */
[----:B------:R-:W1:Y:S01]  /*0420*/  LDCU.64 UR4, c[0x0][0x358] ;  /* 0x00006b00ff0477ac */ /* 0x000e620008000a00 */
[----:B------:R-:W-:-:S04]  /*0430*/  IMAD R4, R4, 0x202, R27 ;  /* 0x0000020204047824 */ /* 0x000fc800078e021b */
[----:B------:R-:W-:-:S04]  /*0440*/  VIADD R4, R4, 0x203 ;  /* 0x0000020304047836 */ /* 0x000fc80000000000 */
[----:B0-----:R-:W-:-:S05]  /*0450*/  IMAD.WIDE R10, R4, 0x8, R10 ;  /* 0x00000008040a7825 */ /* 0x001fca00078e020a */
[----:B-1----:R0:W5:Y:S01]  /*0460*/  LDG.E.64 R12, desc[UR4][R10.64] ;  /* 0x000000040a0c7981 */ /* 0x002162000c1e1b00 */
[----:B------:R-:W-:Y:S01]  /*0470*/  MOV R14, 0x652b82fe ;  /* 0x652b82fe000e7802 */ /* 0x000fe20000000f00 */
[----:B------:R-:W-:Y:S01]  /*0480*/  IMAD.MOV.U32 R15, RZ, RZ, 0x3ff71547 ;  /* 0x3ff71547ff0f7424 */ /* 0x000fe200078e00ff */
[----:B------:R-:W-:Y:S01]  /*0490*/  UMOV UR6, 0xfefa39ef ;  /* 0xfefa39ef00067882 */ /* 0x000fe20000000000 */
[----:B------:R-:W-:Y:S01]  /*04a0*/  UMOV UR7, 0x3fe62e42 ;  /* 0x3fe62e4200077882 */ /* 0x000fe20000000000 */
[----:B------:R-:W-:Y:S01]  /*04b0*/  FSETP.GEU.AND P0, PT, |R3|, 4.1917929649353027344, PT ;  /* 0x4086232b0300780b */ /* 0x000fe20003f0e200 */
[----:B------:R-:W-:Y:S02]  /*04c0*/  BSSY.RECONVERGENT B0, `(.L_x_69) ;  /* 0x0000036000007945 */ /* 0x000fe40003800200 */
        /* <DEDUP_REMOVED lines=37> */
[----:B------:R-:W-:Y:S01]  /*0720*/  IMAD R17, R14, 0x100000, R19 ;  /* 0x001000000e117824 */ /* 0x000fe200078e0213 */
[----:B------:R-:W-:Y:S01]  /*0730*/  MOV R16, R18 ;  /* 0x0000001200107202 */ /* 0x000fe20000000f00 */
[----:B0-----:R-:W-:Y:S06]  /*0740*/  @!P0 BRA `(.L_x_70) ;  /* 0x0000000000348947 */ /* 0x001fec0003800000 */
[----:B------:R-:W-:Y:S01]  /*0750*/  FSETP.GEU.AND P1, PT, |R3|, 4.2275390625, PT ;  /* 0x408748000300780b */ /* 0x000fe20003f2e200 */
[C---:B------:R-:W-:Y:S02]  /*0760*/  DADD R16, R2.reuse, +INF ;  /* 0x7ff0000002107429 */ /* 0x040fe40000000000 */
[----:B------:R-:W-:-:S08]  /*0770*/  DSETP.GEU.AND P0, PT, R2, RZ, PT ;  /* 0x000000ff0200722a */ /* 0x000fd00003f0e000 */
[----:B------:R-:W-:Y:S02]  /*0780*/  FSEL R16, R16, RZ, P0 ;  /* 0x000000ff10107208 */ /* 0x000fe40000000000 */
[----:B------:R-:W-:Y:S01]  /*0790*/  @!P1 LEA.HI R0, R14, R14, RZ, 0x1 ;  /* 0x0000000e0e009211 */ /* 0x000fe200078f08ff */
[----:B------:R-:W-:Y:S01]  /*07a0*/  @!P1 IMAD.MOV.U32 R2, RZ, RZ, R18 ;  /* 0x000000ffff029224 */ /* 0x000fe200078e0012 */
[----:B------:R-:W-:Y:S02]  /*07b0*/  FSEL R17, R17, RZ, P0 ;  /* 0x000000ff11117208 */ /* 0x000fe40000000000 */
[----:B------:R-:W-:-:S05]  /*07c0*/  @!P1 SHF.R.S32.HI R3, RZ, 0x1, R0 ;  /* 0x00000001ff039819 */ /* 0x000fca0000011400 */
[----:B------:R-:W-:Y:S02]  /*07d0*/  @!P1 IMAD.IADD R14, R14, 0x1, -R3 ;  /* 0x000000010e0e9824 */ /* 0x000fe400078e0a03 */
[----:B------:R-:W-:-:S03]  /*07e0*/  @!P1 IMAD R3, R3, 0x100000, R19 ;  /* 0x0010000003039824 */ /* 0x000fc600078e0213 */
[----:B------:R-:W-:Y:S01]  /*07f0*/  @!P1 LEA R15, R14, 0x3ff00000, 0x14 ;  /* 0x3ff000000e0f9811 */ /* 0x000fe200078ea0ff */
[----:B------:R-:W-:-:S06]  /*0800*/  @!P1 IMAD.MOV.U32 R14, RZ, RZ, RZ ;  /* 0x000000ffff0e9224 */ /* 0x000fcc00078e00ff */
[----:B------:R-:W-:-:S11]  /*0810*/  @!P1 DMUL R16, R2, R14 ;  /* 0x0000000e02109228 */ /* 0x000fd60000000000 */
.L_x_70:
[----:B------:R-:W-:Y:S05]  /*0820*/  BSYNC.RECONVERGENT B0 ;  /* 0x0000000000007941 */ /* 0x000fea0003800200 */
.L_x_69:
[----:B------:R-:W-:Y:S01]  /*0830*/  UMOV UR6, 0xa0b5ed8d ;  /* 0xa0b5ed8d00067882 */ /* 0x000fe20000000000 */
[----:B------:R-:W-:Y:S01]  /*0840*/  UMOV UR7, 0x3eb0c6f7 ;  /* 0x3eb0c6f700077882 */ /* 0x000fe20000000000 */
[----:B------:R-:W-:Y:S01]  /*0850*/  MOV R2, 0x1 ;  /* 0x0000000100027802 */ /* 0x000fe20000000f00 */
[----:B------:R-:W-:Y:S01]  /*0860*/  DADD R24, R24, UR6 ;  /* 0x0000000618187e29 */ /* 0x000fe20008000000 */
[----:B------:R-:W-:Y:S01]  /*0870*/  UMOV UR6, 0x9999999a ;  /* 0x9999999a00067882 */ /* 0x000fe20000000000 */
[----:B------:R-:W-:Y:S01]  /*0880*/  DMUL R8, R8, -0.5 ;  /* 0xbfe0000008087828 */ /* 0x000fe20000000000 */
[----:B------:R-:W-:Y:S01]  /*0890*/  UMOV UR7, 0x3fd99999 ;  /* 0x3fd9999900077882 */ /* 0x000fe20000000000 */
[----:B------:R-:W-:Y:S01]  /*08a0*/  BSSY.RECONVERGENT B0, `(.L_x_71) ;  /* 0x0000018000007945 */ /* 0x000fe20003800200 */
[----:B-----5:R-:W-:Y:S01]  /*08b0*/  DFMA R12, R16, UR6, R12 ;  /* 0x00000006100c7c2b */ /* 0x020fe2000800000c */
[----:B------:R-:W0:Y:S06]  /*08c0*/  MUFU.RCP64H R3, R25 ;  /* 0x0000001900037308 */ /* 0x000e2c0000001800 */
[----:B------:R1:W-:Y:S01]  /*08d0*/  STG.E.64 desc[UR4][R10.64], R12 ;  /* 0x0000000c0a007986 */ /* 0x0003e2000c101b04 */
        /* <DEDUP_REMOVED lines=17> */
[----:B------:R-:W-:Y:S05]  /*09f0*/  CALL.REL.NOINC `($__internal_5_$__cuda_sm20_div_rn_f64_full) ;  /* 0x00000000008c7944 */ /* 0x000fea0003c00000 */
[----:B------:R-:W-:Y:S01]  /*0a00*/  MOV R2, R5 ;  /* 0x0000000500027202 */ /* 0x000fe20000000f00 */
[----:B------:R-:W-:-:S07]  /*0a10*/  IMAD.MOV.U32 R3, RZ, RZ, R10 ;  /* 0x000000ffff037224 */ /* 0x000fce00078e000a */
.L_x_72:
[----:B------:R-:W-:Y:S05]  /*0a20*/  BSYNC.RECONVERGENT B0 ;  /* 0x0000000000007941 */ /* 0x000fea0003800200 */
.L_x_71:
[----:B------:R-:W0:Y:S01]  /*0a30*/  MUFU.RCP64H R9, R25 ;  /* 0x0000001900097308 */ /* 0x000e220000001800 */
[----:B------:R-:W-:Y:S01]  /*0a40*/  IMAD.MOV.U32 R8, RZ, RZ, 0x1 ;  /* 0x00000001ff087424 */ /* 0x000fe200078e00ff */
[----:B------:R-:W-:Y:S05]  /*0a50*/  BSSY.RECONVERGENT B0, `(.L_x_73) ;  /* 0x0000019000007945 */ /* 0x000fea0003800200 */
[----:B0-----:R-:W-:-:S08]  /*0a60*/  DFMA R10, -R24, R8, 1 ;  /* 0x3ff00000180a742b */ /* 0x001fd00000000108 */
[----:B------:R-:W-:-:S08]  /*0a70*/  DFMA R10, R10, R10, R10 ;  /* 0x0000000a0a0a722b */ /* 0x000fd0000000000a */
[----:B------:R-:W-:Y:S02]  /*0a80*/  DFMA R12, R8, R10, R8 ;  /* 0x0000000a080c722b */ /* 0x000fe40000000008 */
[----:B------:R-:W-:Y:S01]  /*0a90*/  DMUL R10, R6, 0.5 ;  /* 0x3fe00000060a7828 */ /* 0x000fe20000000000 */
[----:B------:R-:W0:Y:S05]  /*0aa0*/  LDC.64 R8, c[0x0][0x380] ;  /* 0x0000e000ff087b82 */ /* 0x000e2a0000000a00 */
[----:B------:R-:W-:-:S04]  /*0ab0*/  DFMA R14, -R24, R12, 1 ;  /* 0x3ff00000180e742b */ /* 0x000fc8000000010c */
[----:B------:R-:W-:-:S04]  /*0ac0*/  FSETP.GEU.AND P1, PT, |R11|, 6.5827683646048100446e-37, PT ;  /* 0x036000000b00780b */ /* 0x000fc80003f2e200 */
[----:B------:R-:W-:-:S08]  /*0ad0*/  DFMA R14, R12, R14, R12 ;  /* 0x0000000e0c0e722b */ /* 0x000fd0000000000c */
[----:B------:R-:W-:Y:S01]  /*0ae0*/  DMUL R6, R14, R10 ;  /* 0x0000000a0e067228 */ /* 0x000fe20000000000 */
[----:B0-----:R-:W-:-:S07]  /*0af0*/  IMAD.WIDE R8, R4, 0x8, R8 ;  /* 0x0000000804087825 */ /* 0x001fce00078e0208 */
[----:B------:R-:W-:Y:S01]  /*0b00*/  DFMA R12, -R24, R6, R10 ;  /* 0x00000006180c722b */ /* 0x000fe2000000010a */
[----:B------:R0:W-:Y:S07]  /*0b10*/  STG.E.64 desc[UR4][R8.64], R2 ;  /* 0x0000000208007986 */ /* 0x0001ee000c101b04 */
[----:B------:R-:W-:-:S10]  /*0b20*/  DFMA R6, R14, R12, R6 ;  /* 0x0000000c0e06722b */ /* 0x000fd40000000006 */
[----:B------:R-:W-:-:S05]  /*0b30*/  FFMA R0, RZ, R25, R7 ;  /* 0x00000019ff007223 */ /* 0x000fca0000000007 */
[----:B------:R-:W-:-:S13]  /*0b40*/  FSETP.GT.AND P0, PT, |R0|, 1.469367938527859385e-39, PT ;  /* 0x001000000000780b */ /* 0x000fda0003f04200 */
[----:B0-----:R-:W-:Y:S05]  /*0b50*/  @P0 BRA P1, `(.L_x_74) ;  /* 0x0000000000200947 */ /* 0x001fea0000800000 */
[----:B------:R-:W-:Y:S01]  /*0b60*/  IMAD.MOV.U32 R14, RZ, RZ, R10 ;  /* 0x000000ffff0e7224 */ /* 0x000fe200078e000a */
[----:B------:R-:W-:Y:S01]  /*0b70*/  MOV R12, R24 ;  /* 0x00000018000c7202 */ /* 0x000fe20000000f00 */
[----:B------:R-:W-:Y:S01]  /*0b80*/  IMAD.MOV.U32 R15, RZ, RZ, R11 ;  /* 0x000000ffff0f7224 */ /* 0x000fe200078e000b */
[----:B------:R-:W-:Y:S01]  /*0b90*/  MOV R0, 0xbc0 ;  /* 0x00000bc000007802 */ /* 0x000fe20000000f00 */
[----:B------:R-:W-:-:S07]  /*0ba0*/  IMAD.MOV.U32 R13, RZ, RZ, R25 ;  /* 0x000000ffff0d7224 */ /* 0x000fce00078e0019 */
[----:B------:R-:W-:Y:S05]  /*0bb0*/  CALL.REL.NOINC `($__internal_5_$__cuda_sm20_div_rn_f64_full) ;  /* 0x00000000001c7944 */ /* 0x000fea0003c00000 */
[----:B------:R-:W-:Y:S02]  /*0bc0*/  IMAD.MOV.U32 R6, RZ, RZ, R5 ;  /* 0x000000ffff067224 */ /* 0x000fe400078e0005 */
[----:B------:R-:W-:-:S07]  /*0bd0*/  IMAD.MOV.U32 R7, RZ, RZ, R10 ;  /* 0x000000ffff077224 */ /* 0x000fce00078e000a */
.L_x_74:
[----:B------:R-:W-:Y:S05]  /*0be0*/  BSYNC.RECONVERGENT B0 ;  /* 0x0000000000007941 */ /* 0x000fea0003800200 */
.L_x_73:
[----:B------:R-:W0:Y:S02]  /*0bf0*/  LDC.64 R2, c[0x0][0x388] ;  /* 0x0000e200ff027b82 */ /* 0x000e240000000a00 */
[----:B0-----:R-:W-:-:S05]  /*0c00*/  IMAD.WIDE R4, R4, 0x8, R2 ;  /* 0x0000000804047825 */ /* 0x001fca00078e0202 */
[----:B------:R-:W-:Y:S01]  /*0c10*/  STG.E.64 desc[UR4][R4.64], R6 ;  /* 0x0000000604007986 */ /* 0x000fe2000c101b04 */
[----:B------:R-:W-:Y:S05]  /*0c20*/  EXIT ;  /* 0x000000000000794d */ /* 0x000fea0003800000 */
        .weak           $__internal_5_$__cuda_sm20_div_rn_f64_full
        .type           $__internal_5_$__cuda_sm20_div_rn_f64_full,@function
        .size           $__internal_5_$__cuda_sm20_div_rn_f64_full,($__internal_6_$__cuda_sm20_dsqrt_rn_f64_mediumpath_v1 - $__internal_5_$__cuda_sm20_div_rn_f64_full)
$__internal_5_$__cuda_sm20_div_rn_f64_full:
[C---:B------:R-:W-:Y:S01]  /*0c30*/  FSETP.GEU.AND P0, PT, |R13|.reuse, 1.469367938527859385e-39, PT ;  /* 0x001000000d00780b */ /* 0x040fe20003f0e200 */
[----:B------:R-:W-:Y:S01]  /*0c40*/  BSSY.RECONVERGENT B1, `(.L_x_75) ;  /* 0x0000056000017945 */ /* 0x000fe20003800200 */
[----:B------:R-:W-:Y:S02]  /*0c50*/  LOP3.LUT R10, R13, 0x800fffff, RZ, 0xc0, !PT ;  /* 0x800fffff0d0a7812 */ /* 0x000fe400078ec0ff */
[C---:B------:R-:W-:Y:S02]  /*0c60*/  FSETP.GEU.AND P2, PT, |R15|.reuse, 1.469367938527859385e-39, PT ;  /* 0x001000000f00780b */ /* 0x040fe40003f4e200 */
[----:B------:R-:W-:Y:S01]  /*0c70*/  LOP3.LUT R11, R10, 0x3ff00000, RZ, 0xfc, !PT ;  /* 0x3ff000000a0b7812 */ /* 0x000fe200078efcff */
[----:B------:R-:W-:Y:S01]  /*0c80*/  IMAD.MOV.U32 R10, RZ, RZ, R12 ;  /* 0x000000ffff0a7224 */ /* 0x000fe200078e000c */
[----:B------:R-:W-:Y:S02]  /*0c90*/  MOV R16, 0x1 ;  /* 0x0000000100107802 */ /* 0x000fe40000000f00 */
[----:B------:R-:W-:-:S02]  /*0ca0*/  LOP3.LUT R2, R15, 0x7ff00000, RZ, 0xc0, !PT ;  /* 0x7ff000000f027812 */ /* 0x000fc400078ec0ff */
[----:B------:R-:W-:Y:S01]  /*0cb0*/  LOP3.LUT R5, R13, 0x7ff00000, RZ, 0xc0, !PT ;  /* 0x7ff000000d057812 */ /* 0x000fe200078ec0ff */
[----:B------:R-:W-:-:S03]  /*0cc0*/  @!P0 DMUL R10, R12, 8.98846567431157953865e+307 ;  /* 0x7fe000000c0a8828 */ /* 0x000fc60000000000 */
[C---:B------:R-:W-:Y:S02]  /*0cd0*/  ISETP.GE.U32.AND P1, PT, R2.reuse, R5, PT ;  /* 0x000000050200720c */ /* 0x040fe40003f26070 */
[----:B------:R-:W-:Y:S01]  /*0ce0*/  @!P2 LOP3.LUT R3, R13, 0x7ff00000, RZ, 0xc0, !PT ;  /* 0x7ff000000d03a812 */ /* 0x000fe200078ec0ff */
[----:B------:R-:W0:Y:S03]  /*0cf0*/  MUFU.RCP64H R17, R11 ;  /* 0x0000000b00117308 */ /* 0x000e260000001800 */
[----:B------:R-:W-:Y:S01]  /*0d00*/  @!P2 ISETP.GE.U32.AND P3, PT, R2, R3, PT ;  /* 0x000000030200a20c */ /* 0x000fe20003f66070 */
[----:B------:R-:W-:Y:S01]  /*0d10*/  IMAD.MOV.U32 R3, RZ, RZ, 0x1ca00000 ;  /* 0x1ca00000ff037424 */ /* 0x000fe200078e00ff */
[----:B------:R-:W-:-:S04]  /*0d20*/  @!P0 LOP3.LUT R5, R11, 0x7ff00000, RZ, 0xc0, !PT ;  /* 0x7ff000000b058812 */ /* 0x000fc800078ec0ff */
[----:B------:R-:W-:-:S04]  /*0d30*/  @!P2 SEL R19, R3, 0x63400000, !P3 ;  /* 0x634000000313a807 */ /* 0x000fc80005800000 */
[----:B------:R-:W-:Y:S01]  /*0d40*/  @!P2 LOP3.LUT R22, R19, 0x80000000, R15, 0xf8, !PT ;  /* 0x800000001316a812 */ /* 0x000fe200078ef80f */
[----:B0-----:R-:W-:-:S03]  /*0d50*/  DFMA R20, R16, -R10, 1 ;  /* 0x3ff000001014742b */ /* 0x001fc6000000080a */
[----:B------:R-:W-:Y:S01]  /*0d60*/  @!P2 LOP3.LUT R23, R22, 0x100000, RZ, 0xfc, !PT ;  /* 0x001000001617a812 */ /* 0x000fe200078efcff */
[----:B------:R-:W-:-:S04]  /*0d70*/  @!P2 IMAD.MOV.U32 R22, RZ, RZ, RZ ;  /* 0x000000ffff16a224 */ /* 0x000fc800078e00ff */
[----:B------:R-:W-:-:S08]  /*0d80*/  DFMA R20, R20, R20, R20 ;  /* 0x000000141414722b */ /* 0x000fd00000000014 */
[----:B------:R-:W-:Y:S01]  /*0d90*/  DFMA R20, R16, R20, R16 ;  /* 0x000000141014722b */ /* 0x000fe20000000010 */
[----:B------:R-:W-:Y:S01]  /*0da0*/  SEL R17, R3, 0x63400000, !P1 ;  /* 0x6340000003117807 */ /* 0x000fe20004800000 */
[----:B------:R-:W-:-:S03]  /*0db0*/  IMAD.MOV.U32 R16, RZ, RZ, R14 ;  /* 0x000000ffff107224 */ /* 0x000fc600078e000e */
[----:B------:R-:W-:-:S03]  /*0dc0*/  LOP3.LUT R17, R17, 0x800fffff, R15, 0xf8, !PT ;  /* 0x800fffff11117812 */ /* 0x000fc600078ef80f */
[----:B------:R-:W-:-:S03]  /*0dd0*/  DFMA R18, R20, -R10, 1 ;  /* 0x3ff000001412742b */ /* 0x000fc6000000080a */
[----:B------:R-:W-:-:S05]  /*0de0*/  @!P2 DFMA R16, R16, 2, -R22 ;  /* 0x400000001010a82b */ /* 0x000fca0000000816 */
[----:B------:R-:W-:-:S08]  /*0df0*/  DFMA R18, R20, R18, R20 ;  /* 0x000000121412722b */ /* 0x000fd00000000014 */
[----:B------:R-:W-:-:S08]  /*0e00*/  DMUL R20, R18, R16 ;  /* 0x0000001012147228 */ /* 0x000fd00000000000 */
[----:B------:R-:W-:-:S08]  /*0e10*/  DFMA R22, R20, -R10, R16 ;  /* 0x8000000a1416722b */ /* 0x000fd00000000010 */
[----:B------:R-:W-:Y:S01]  /*0e20*/  DFMA R22, R18, R22, R20 ;  /* 0x000000161216722b */ /* 0x000fe20000000014 */
[----:B------:R-:W-:Y:S01]  /*0e30*/  IMAD.MOV.U32 R18, RZ, RZ, R2 ;  /* 0x000000ffff127224 */ /* 0x000fe200078e0002 */
[----:B------:R-:W-:Y:S01]  /*0e40*/  @!P2 LOP3.LUT R18, R17, 0x7ff00000, RZ, 0xc0, !PT ;  /* 0x7ff000001112a812 */ /* 0x000fe200078ec0ff */
[----:B------:R-:W-:-:S03]  /*0e50*/  VIADD R20, R5, 0xffffffff ;  /* 0xffffffff05147836 */ /* 0x000fc60000000000 */
[----:B------:R-:W-:-:S04]  /*0e60*/  IADD3 R19, PT, PT, R18, -0x1, RZ ;  /* 0xffffffff12137810 */ /* 0x000fc80007ffe0ff */
[----:B------:R-:W-:-:S04]  /*0e70*/  ISETP.GT.U32.AND P0, PT, R19, 0x7feffffe, PT ;  /* 0x7feffffe1300780c */ /* 0x000fc80003f04070 */
[----:B------:R-:W-:-:S13]  /*0e80*/  ISETP.GT.U32.OR P0, PT, R20, 0x7feffffe, P0 ;  /* 0x7feffffe1400780c */ /* 0x000fda0000704470 */
        /* <DEDUP_REMOVED lines=13> */
[----:B------:R-:W-:-:S09]  /*0f60*/  MOV R14, RZ ;  /* 0x000000ff000e7202 */ /* 0x000fd20000000f00 */
        /* <DEDUP_REMOVED lines=14> */
.L_x_76:
        /* <DEDUP_REMOVED lines=11> */
[----:B------:R-:W-:Y:S02]  /*1100*/  @P0 LOP3.LUT R5, R3, 0x7ff00000, RZ, 0xfc, !PT ;  /* 0x7ff0000003050812 */ /* 0x000fe400078efcff */
[----:B------:R-:W-:Y:S01]  /*1110*/  @!P0 MOV R2, RZ ;  /* 0x000000ff00028202 */ /* 0x000fe20000000f00 */
[----:B------:R-:W-:Y:S02]  /*1120*/  @P0 IMAD.MOV.U32 R2, RZ, RZ, RZ ;  /* 0x000000ffff020224 */ /* 0x000fe400078e00ff */
[----:B------:R-:W-:Y:S01]  /*1130*/  @P0 IMAD.MOV.U32 R3, RZ, RZ, R5 ;  /* 0x000000ffff030224 */ /* 0x000fe200078e0005 */
[----:B------:R-:W-:Y:S06]  /*1140*/  BRA `(.L_x_77) ;  /* 0x0000000000147947 */ /* 0x000fec0003800000 */
.L_x_79:
[----:B------:R-:W-:Y:S01]  /*1150*/  LOP3.LUT R3, R13, 0x80000, RZ, 0xfc, !PT ;  /* 0x000800000d037812 */ /* 0x000fe200078efcff */
[----:B------:R-:W-:Y:S01]  /*1160*/  IMAD.MOV.U32 R2, RZ, RZ, R12 ;  /* 0x000000ffff027224 */ /* 0x000fe200078e000c */
[----:B------:R-:W-:Y:S06]  /*1170*/  BRA `(.L_x_77) ;  /* 0x0000000000087947 */ /* 0x000fec0003800000 */
.L_x_78:
[----:B------:R-:W-:Y:S01]  /*1180*/  LOP3.LUT R3, R15, 0x80000, RZ, 0xfc, !PT ;  /* 0x000800000f037812 */ /* 0x000fe200078efcff */
[----:B------:R-:W-:-:S07]  /*1190*/  IMAD.MOV.U32 R2, RZ, RZ, R14 ;  /* 0x000000ffff027224 */ /* 0x000fce00078e000e */
.L_x_77:
[----:B------:R-:W-:Y:S05]  /*11a0*/  BSYNC.RECONVERGENT B1 ;  /* 0x0000000000017941 */ /* 0x000fea0003800200 */
.L_x_75:
[----:B------:R-:W-:Y:S01]  /*11b0*/  MOV R5, R2 ;  /* 0x0000000200057202 */ /* 0x000fe20000000f00 */
[----:B------:R-:W-:Y:S02]  /*11c0*/  IMAD.MOV.U32 R10, RZ, RZ, R3 ;  /* 0x000000ffff0a7224 */ /* 0x000fe400078e0003 */
[----:B------:R-:W-:Y:S02]  /*11d0*/  IMAD.MOV.U32 R2, RZ, RZ, R0 ;  /* 0x000000ffff027224 */ /* 0x000fe400078e0000 */
[----:B------:R-:W-:-:S04]  /*11e0*/  IMAD.MOV.U32 R3, RZ, RZ, 0x0 ;  /* 0x00000000ff037424 */ /* 0x000fc800078e00ff */
[----:B------:R-:W-:Y:S05]  /*11f0*/  RET.REL.NODEC R2 `(_Z6k_seedPdS_S_) ;  /* 0xffffffec02807950 */ /* 0x000fea0003c3ffff */
        .weak           $__internal_6_$__cuda_sm20_dsqrt_rn_f64_mediumpath_v1
        .type           $__internal_6_$__cuda_sm20_dsqrt_rn_f64_mediumpath_v1,@function
        .size           $__internal_6_$__cuda_sm20_dsqrt_rn_f64_mediumpath_v1,(.L_x_93 - $__internal_6_$__cuda_sm20_dsqrt_rn_f64_mediumpath_v1)
$__internal_6_$__cuda_sm20_dsqrt_rn_f64_mediumpath_v1:
[----:B------:R-:W-:Y:S01]  /*1200*/  ISETP.GE.U32.AND P0, PT, R2, -0x3400000, PT ;  /* 0xfcc000000200780c */ /* 0x000fe20003f06070 */
[----:B------:R-:W-:Y:S01]  /*1210*/  BSSY.RECONVERGENT B1, `(.L_x_80) ;  /* 0x0000026000017945 */ /* 0x000fe20003800200 */
[----:B------:R-:W-:Y:S01]  /*1220*/  IMAD.MOV.U32 R13, RZ, RZ, R19 ;  /* 0x000000ffff0d7224 */ /* 0x000fe200078e0013 */
[----:B------:R-:W-:Y:S01]  /*1230*/  MOV R2, R10 ;  /* 0x0000000a00027202 */ /* 0x000fe20000000f00 */
[----:B------:R-:W-:-:S09]  /*1240*/  IMAD.MOV.U32 R3, RZ, RZ, R11 ;  /* 0x000000ffff037224 */ /* 0x000fd200078e000b */
[----:B------:R-:W-:Y:S05]  /*1250*/  @!P0 BRA `(.L_x_81) ;  /* 0x0000000000208947 */ /* 0x000fea0003800000 */
        /* <DEDUP_REMOVED lines=8> */
.L_x_81:
        /* <DEDUP_REMOVED lines=9> */
[----:B------:R-:W-:Y:S01]  /*1370*/  MOV R12, RZ ;  /* 0x000000ff000c7202 */ /* 0x000fe20000000f00 */
[----:B------:R-:W-:Y:S02]  /*1380*/  IMAD.MOV.U32 R16, RZ, RZ, 0x0 ;  /* 0x00000000ff107424 */ /* 0x000fe400078e00ff */
[----:B------:R-:W-:Y:S02]  /*1390*/  IMAD.MOV.U32 R17, RZ, RZ, 0x3fd80000 ;  /* 0x3fd80000ff117424 */ /* 0x000fe400078e00ff */
[----:B------:R-:W0:Y:S02]  /*13a0*/  MUFU.RSQ64H R13, R3 ;  /* 0x00000003000d7308 */ /* 0x000e240000001c00 */
        /* <DEDUP_REMOVED lines=11> */
.L_x_83:
[----:B------:R-:W-:-:S11]  /*1460*/  DADD R12, R2, R2 ;  /* 0x00000000020c7229 */ /* 0x000fd60000000002 */
.L_x_82:
[----:B------:R-:W-:Y:S05]  /*1470*/  BSYNC.RECONVERGENT B1 ;  /* 0x0000000000017941 */ /* 0x000fea0003800200 */
.L_x_80:
[----:B------:R-:W-:Y:S01]  /*1480*/  IMAD.MOV.U32 R2, RZ, RZ, R0 ;  /* 0x000000ffff027224 */ /* 0x000fe200078e0000 */
[----:B------:R-:W-:Y:S01]  /*1490*/  MOV R24, R12 ;  /* 0x0000000c00187202 */ /* 0x000fe20000000f00 */
[----:B------:R-:W-:Y:S02]  /*14a0*/  IMAD.MOV.U32 R3, RZ, RZ, 0x0 ;  /* 0x00000000ff037424 */ /* 0x000fe400078e00ff */
[----:B------:R-:W-:Y:S02]  /*14b0*/  IMAD.MOV.U32 R25, RZ, RZ, R13 ;  /* 0x000000ffff197224 */ /* 0x000fe400078e000d */
[----:B------:R-:W-:Y:S05]  /*14c0*/  RET.REL.NODEC R2 `(_Z6k_seedPdS_S_) ;  /* 0xffffffe802cc7950 */ /* 0x000fea0003c3ffff */
.L_x_84:
        /* <DEDUP_REMOVED lines=11> */
.L_x_93:


//--------------------- .text._Z7k_decayPd        --------------------------
	.section	.text._Z7k_decayPd,"ax",@progbits
	.align	128
        .global         _Z7k_decayPd
        .type           _Z7k_decayPd,@function
        .size           _Z7k_decayPd,(.L_x_100 - _Z7k_decayPd)
        .other          _Z7k_decayPd,@"STO_CUDA_ENTRY STV_DEFAULT"
_Z7k_decayPd:
.text._Z7k_decayPd:
        /* <DEDUP_REMOVED lines=13> */
[----:B------:R-:W0:Y:S01]  /*00d0*/  LDCU.64 UR6, c[0x0][0x380] ;  /* 0x00007000ff0677ac */ /* 0x000e220008000a00 */
[----:B------:R-:W-:Y:S01]  /*00e0*/  IMAD R3, R2, 0x202, RZ ;  /* 0x0000020202037824 */ /* 0x000fe200078e02ff */
[----:B------:R-:W1:Y:S04]  /*00f0*/  LDCU.64 UR4, c[0x0][0x358] ;  /* 0x00006b00ff0477ac */ /* 0x000e680008000a00 */
[----:B------:R-:W-:-:S04]  /*0100*/  IADD3 R3, P0, PT, R3, R0, RZ ;  /* 0x0000000003037210 */ /* 0x000fc80007f1e0ff */
[----:B------:R-:W-:Y:S02]  /*0110*/  LEA.HI.X.SX32 R0, R0, RZ, 0x1, P0 ;  /* 0x000000ff00007211 */ /* 0x000fe400000f0eff */
[----:B0-----:R-:W-:-:S04]  /*0120*/  LEA R2, P0, R3, UR6, 0x3 ;  /* 0x0000000603027c11 */ /* 0x001fc8000f8018ff */
[----:B------:R-:W-:-:S05]  /*0130*/  LEA.HI.X R3, R3, UR7, R0, 0x3, P0 ;  /* 0x0000000703037c11 */ /* 0x000fca00080f1c00 */
[----:B-1----:R-:W2:Y:S01]  /*0140*/  LDG.E.64 R4, desc[UR4][R2.64+0x1010] ;  /* 0x0010100402047981 */ /* 0x002ea2000c1e1b00 */
[----:B------:R-:W-:Y:S01]  /*0150*/  UMOV UR6, 0xe7210be9 ;  /* 0xe7210be900067882 */ /* 0x000fe20000000000 */
[----:B------:R-:W-:Y:S02]  /*0160*/  UMOV UR7, 0x3feffffd ;  /* 0x3feffffd00077882 */ /* 0x000fe40000000000 */
[----:B--2---:R-:W-:-:S07]  /*0170*/  DMUL R4, R4, UR6 ;  /* 0x0000000604047c28 */ /* 0x004fce0008000000 */
[----:B------:R-:W-:Y:S01]  /*0180*/  STG.E.64 desc[UR4][R2.64+0x1010], R4 ;  /* 0x0010100402007986 */ /* 0x000fe2000c101b04 */
[----:B------:R-:W-:Y:S05]  /*0190*/  EXIT ;  /* 0x000000000000794d */ /* 0x000fea0003800000 */
.L_x_85:
        /* <DEDUP_REMOVED lines=14> */
.L_x_100:


//--------------------- .nv.global.init           --------------------------
	.section	.nv.global.init,"aw",@progbits
	.align	16
.nv.global.init:
	.type		__cudart_sin_cos_coeffs,@object
	.size		__cudart_sin_cos_coeffs,(__cudart_i2opi_d - __cudart_sin_cos_coeffs)
__cudart_sin_cos_coeffs:
        /*0000*/ 	.byte	0x46, 0xd2, 0xb0, 0x2c, 0xf1, 0xe5, 0x5a, 0xbe, 0x92, 0xe3, 0xac, 0x69, 0xe3, 0x1d, 0xc7, 0x3e
        /*0010*/ 	.byte	0xa1, 0x62, 0xdb, 0x19, 0xa0, 0x01, 0x2a, 0xbf, 0x18, 0x08, 0x11, 0x11, 0x11, 0x11, 0x81, 0x3f
        /*0020*/ 	.byte	0x54, 0x55, 0x55, 0x55, 0x55, 0x55, 0xc5, 0xbf, 0x00, 0x00, 0x00, 0x00, 0x00, 0x00, 0x00, 0x00
        /*0030*/ 	.byte	0x00, 0x00, 0x00, 0x00, 0x00, 0x00, 0x00, 0x00, 0x64, 0x81, 0xfd, 0x20, 0x83, 0xff, 0xa8, 0xbd
        /*0040*/ 	.byte	0x28, 0x85, 0xef, 0xc1, 0xa7, 0xee, 0x21, 0x3e, 0xd9, 0xe6, 0x06, 0x8e, 0x4f, 0x7e, 0x92, 0xbe
        /*0050*/ 	.byte	0xe9, 0xbc, 0xdd, 0x19, 0xa0, 0x01, 0xfa, 0x3e, 0x47, 0x5d, 0xc1, 0x16, 0x6c, 0xc1, 0x56, 0xbf
        /*0060*/ 	.byte	0x51, 0x55, 0x55, 0x55, 0x55, 0x55, 0xa5, 0x3f, 0x00, 0x00, 0x00, 0x00, 0x00, 0x00, 0xe0, 0xbf
        /*0070*/ 	.byte	0x00, 0x00, 0x00, 0x00, 0x00, 0x00, 0xf0, 0x3f, 0x00, 0x00, 0x00, 0x00, 0x00, 0x00, 0x00, 0x00
	.type		__cudart_i2opi_d,@object
	.size		__cudart_i2opi_d,(.L_0 - __cudart_i2opi_d)
__cudart_i2opi_d:
        /* <DEDUP_REMOVED lines=9> */
.L_0:


//--------------------- .nv.shared.reserved.0     --------------------------
	.section	.nv.shared.reserved.0,"aw",@nobits
	.weak		__nv_reservedSMEM_offset_0_alias
	.size		__nv_reservedSMEM_offset_0_alias, 0, 64
	.other		__nv_reservedSMEM_offset_0_alias,@"STO_CUDA_RESERVED_SHARED STV_DEFAULT"
__nv_reservedSMEM_offset_0_alias:
	.zero		0
	.zero		64


//--------------------- .nv.constant0._Z12k_add_sourcePdS_S_i --------------------------
	.section	.nv.constant0._Z12k_add_sourcePdS_S_i,"a",@progbits
	.sectionflags	@""
	.align	4
.nv.constant0._Z12k_add_sourcePdS_S_i:
	.zero		924


//--------------------- .nv.constant0._Z6k_projPdS_S_S_S_ --------------------------
	.section	.nv.constant0._Z6k_projPdS_S_S_S_,"a",@progbits
	.sectionflags	@""
	.align	4
.nv.constant0._Z6k_projPdS_S_S_S_:
	.zero		936


//--------------------- .nv.constant0._Z5k_divPdS_S_S_S_S_ --------------------------
	.section	.nv.constant0._Z5k_divPdS_S_S_S_S_,"a",@progbits
	.sectionflags	@""
	.align	4
.nv.constant0._Z5k_divPdS_S_S_S_S_:
	.zero		944


//--------------------- .nv.constant0._Z5k_advPdS_S_S_ --------------------------
	.section	.nv.constant0._Z5k_advPdS_S_S_,"a",@progbits
	.sectionflags	@""
	.align	4
.nv.constant0._Z5k_advPdS_S_S_:
	.zero		928


//--------------------- .nv.constant0._Z5k_linPdS_S_dd --------------------------
	.section	.nv.constant0._Z5k_linPdS_S_dd,"a",@progbits
	.sectionflags	@""
	.align	4
.nv.constant0._Z5k_linPdS_S_dd:
	.zero		936


//--------------------- .nv.constant0._Z6k_seedPdS_S_ --------------------------
	.section	.nv.constant0._Z6k_seedPdS_S_,"a",@progbits
	.sectionflags	@""
	.align	4
.nv.constant0._Z6k_seedPdS_S_:
	.zero		920


//--------------------- .nv.constant0._Z7k_decayPd --------------------------
	.section	.nv.constant0._Z7k_decayPd,"a",@progbits
	.sectionflags	@""
	.align	4
.nv.constant0._Z7k_decayPd:
	.zero		904


//--------------------- SYMBOLS --------------------------

	.type		.nv.reservedSmem.offset0,@object
	.size		.nv.reservedSmem.offset0,0x4
